//
// Generated by NVIDIA NVVM Compiler
//
// Compiler Build ID: CL-36424714
// Cuda compilation tools, release 13.0, V13.0.88
// Based on NVVM 20.0.0
//

.version 9.0
.target sm_100
.address_size 64

	// .globl	_Z12mosaicAver_1P3rgbP6mosaicPi
.global .align 4 .b8 total_colour[12];
// _ZZ12mosaicAver_4P3rgbP6mosaicE3m_s_$_0 has been demoted
// _ZZ12mosaicAver_4P3rgbP6mosaicE3m_s_$_1 has been demoted
// _ZZ12mosaicAver_4P3rgbP6mosaicE3m_s_$_2 has been demoted
// _ZZ12mosaicAver_5P3rgbP6mosaicE3m_s_$_0 has been demoted
// _ZZ12mosaicAver_5P3rgbP6mosaicE3m_s_$_1 has been demoted
// _ZZ12mosaicAver_5P3rgbP6mosaicE3m_s_$_2 has been demoted
.extern .shared .align 16 .b8 output_s[];

.visible .entry _Z12mosaicAver_1P3rgbP6mosaicPi(
	.param .u64 .ptr .align 1 _Z12mosaicAver_1P3rgbP6mosaicPi_param_0,
	.param .u64 .ptr .align 1 _Z12mosaicAver_1P3rgbP6mosaicPi_param_1,
	.param .u64 .ptr .align 1 _Z12mosaicAver_1P3rgbP6mosaicPi_param_2
)
{
	.reg .b32 	%r<32>;
	.reg .b64 	%rd<11>;

	ld.param.u64 	%rd1, [_Z12mosaicAver_1P3rgbP6mosaicPi_param_0];
	ld.param.u64 	%rd2, [_Z12mosaicAver_1P3rgbP6mosaicPi_param_1];
	ld.param.u64 	%rd3, [_Z12mosaicAver_1P3rgbP6mosaicPi_param_2];
	cvta.to.global.u64 	%rd4, %rd3;
	cvta.to.global.u64 	%rd5, %rd2;
	cvta.to.global.u64 	%rd6, %rd1;
	mov.u32 	%r1, %ctaid.y;
	mov.u32 	%r2, %nctaid.x;
	mov.u32 	%r3, %ctaid.x;
	mad.lo.s32 	%r4, %r1, %r2, %r3;
	mov.u32 	%r5, %ntid.x;
	mov.u32 	%r6, %ntid.y;
	mov.u32 	%r7, %tid.y;
	mov.u32 	%r8, %tid.x;
	mad.lo.s32 	%r9, %r4, %r6, %r7;
	mad.lo.s32 	%r10, %r9, %r5, %r8;
	mul.wide.s32 	%rd7, %r4, 12;
	add.s64 	%rd8, %rd5, %rd7;
	mul.wide.s32 	%rd9, %r10, 3;
	add.s64 	%rd10, %rd6, %rd9;
	ld.global.u8 	%r11, [%rd10];
	atom.global.add.u32 	%r12, [%rd8], %r11;
	ld.global.u8 	%r13, [%rd10+1];
	atom.global.add.u32 	%r14, [%rd8+4], %r13;
	ld.global.u8 	%r15, [%rd10+2];
	atom.global.add.u32 	%r16, [%rd8+8], %r15;
	ld.global.u8 	%r17, [%rd10];
	atom.global.add.u32 	%r18, [%rd4], %r17;
	ld.global.u8 	%r19, [%rd10+1];
	atom.global.add.u32 	%r20, [%rd4+4], %r19;
	ld.global.u8 	%r21, [%rd10+2];
	atom.global.add.u32 	%r22, [%rd4+8], %r21;
	ld.global.u32 	%r23, [%rd8];
	div.u32 	%r24, %r23, %r5;
	div.u32 	%r25, %r24, %r6;
	st.global.u8 	[%rd10], %r25;
	ld.global.u32 	%r26, [%rd8+4];
	div.u32 	%r27, %r26, %r5;
	div.u32 	%r28, %r27, %r6;
	st.global.u8 	[%rd10+1], %r28;
	ld.global.u32 	%r29, [%rd8+8];
	div.u32 	%r30, %r29, %r5;
	div.u32 	%r31, %r30, %r6;
	st.global.u8 	[%rd10+2], %r31;
	ret;

}
	// .globl	_Z12mosaicAver_2P3rgbP6mosaic
.visible .entry _Z12mosaicAver_2P3rgbP6mosaic(
	.param .u64 .ptr .align 1 _Z12mosaicAver_2P3rgbP6mosaic_param_0,
	.param .u64 .ptr .align 1 _Z12mosaicAver_2P3rgbP6mosaic_param_1
)
{
	.reg .b32 	%r<32>;
	.reg .b64 	%rd<9>;

	ld.param.u64 	%rd1, [_Z12mosaicAver_2P3rgbP6mosaic_param_0];
	ld.param.u64 	%rd2, [_Z12mosaicAver_2P3rgbP6mosaic_param_1];
	cvta.to.global.u64 	%rd3, %rd2;
	cvta.to.global.u64 	%rd4, %rd1;
	mov.u32 	%r1, %ctaid.y;
	mov.u32 	%r2, %nctaid.x;
	mov.u32 	%r3, %ctaid.x;
	mad.lo.s32 	%r4, %r1, %r2, %r3;
	mov.u32 	%r5, %ntid.x;
	mov.u32 	%r6, %ntid.y;
	mov.u32 	%r7, %tid.y;
	mov.u32 	%r8, %tid.x;
	mad.lo.s32 	%r9, %r4, %r6, %r7;
	mad.lo.s32 	%r10, %r9, %r5, %r8;
	mul.wide.s32 	%rd5, %r4, 12;
	add.s64 	%rd6, %rd3, %rd5;
	mul.wide.s32 	%rd7, %r10, 3;
	add.s64 	%rd8, %rd4, %rd7;
	ld.global.u8 	%r11, [%rd8];
	atom.global.add.u32 	%r12, [%rd6], %r11;
	ld.global.u8 	%r13, [%rd8+1];
	atom.global.add.u32 	%r14, [%rd6+4], %r13;
	ld.global.u8 	%r15, [%rd8+2];
	atom.global.add.u32 	%r16, [%rd6+8], %r15;
	ld.global.u8 	%r17, [%rd8];
	atom.global.add.u32 	%r18, [total_colour], %r17;
	ld.global.u8 	%r19, [%rd8+1];
	atom.global.add.u32 	%r20, [total_colour+4], %r19;
	ld.global.u8 	%r21, [%rd8+2];
	atom.global.add.u32 	%r22, [total_colour+8], %r21;
	ld.global.u32 	%r23, [%rd6];
	div.u32 	%r24, %r23, %r5;
	div.u32 	%r25, %r24, %r6;
	st.global.u8 	[%rd8], %r25;
	ld.global.u32 	%r26, [%rd6+4];
	div.u32 	%r27, %r26, %r5;
	div.u32 	%r28, %r27, %r6;
	st.global.u8 	[%rd8+1], %r28;
	ld.global.u32 	%r29, [%rd6+8];
	div.u32 	%r30, %r29, %r5;
	div.u32 	%r31, %r30, %r6;
	st.global.u8 	[%rd8+2], %r31;
	ret;

}
	// .globl	_Z12mosaicAver_3P3rgbP6mosaic
.visible .entry _Z12mosaicAver_3P3rgbP6mosaic(
	.param .u64 .ptr .align 1 _Z12mosaicAver_3P3rgbP6mosaic_param_0,
	.param .u64 .ptr .align 1 _Z12mosaicAver_3P3rgbP6mosaic_param_1
)
{
	.reg .pred 	%p<2>;
	.reg .b32 	%r<33>;
	.reg .b64 	%rd<9>;

	ld.param.u64 	%rd3, [_Z12mosaicAver_3P3rgbP6mosaic_param_0];
	ld.param.u64 	%rd4, [_Z12mosaicAver_3P3rgbP6mosaic_param_1];
	cvta.to.global.u64 	%rd5, %rd4;
	cvta.to.global.u64 	%rd6, %rd3;
	mov.u32 	%r3, %ctaid.y;
	mov.u32 	%r4, %nctaid.x;
	mov.u32 	%r5, %ctaid.x;
	mad.lo.s32 	%r6, %r3, %r4, %r5;
	mov.u32 	%r1, %ntid.x;
	mov.u32 	%r2, %ntid.y;
	mov.u32 	%r7, %tid.y;
	mov.u32 	%r8, %tid.x;
	mad.lo.s32 	%r9, %r6, %r2, %r7;
	mad.lo.s32 	%r10, %r9, %r1, %r8;
	mul.wide.s32 	%rd7, %r6, 12;
	add.s64 	%rd1, %rd5, %rd7;
	mul.wide.s32 	%rd8, %r10, 3;
	add.s64 	%rd2, %rd6, %rd8;
	ld.global.u8 	%r11, [%rd2];
	atom.global.add.u32 	%r12, [%rd1], %r11;
	ld.global.u8 	%r13, [%rd2+1];
	atom.global.add.u32 	%r14, [%rd1+4], %r13;
	ld.global.u8 	%r15, [%rd2+2];
	atom.global.add.u32 	%r16, [%rd1+8], %r15;
	or.b32  	%r17, %r8, %r7;
	setp.ne.s32 	%p1, %r17, 0;
	@%p1 bra 	$L__BB2_2;
	ld.global.u32 	%r18, [%rd1];
	atom.global.add.u32 	%r19, [total_colour], %r18;
	ld.global.u32 	%r20, [%rd1+4];
	atom.global.add.u32 	%r21, [total_colour+4], %r20;
	ld.global.u32 	%r22, [%rd1+8];
	atom.global.add.u32 	%r23, [total_colour+8], %r22;
$L__BB2_2:
	ld.global.u32 	%r24, [%rd1];
	div.u32 	%r25, %r24, %r1;
	div.u32 	%r26, %r25, %r2;
	st.global.u8 	[%rd2], %r26;
	ld.global.u32 	%r27, [%rd1+4];
	div.u32 	%r28, %r27, %r1;
	div.u32 	%r29, %r28, %r2;
	st.global.u8 	[%rd2+1], %r29;
	ld.global.u32 	%r30, [%rd1+8];
	div.u32 	%r31, %r30, %r1;
	div.u32 	%r32, %r31, %r2;
	st.global.u8 	[%rd2+2], %r32;
	ret;

}
	// .globl	_Z12mosaicAver_4P3rgbP6mosaic
.visible .entry _Z12mosaicAver_4P3rgbP6mosaic(
	.param .u64 .ptr .align 1 _Z12mosaicAver_4P3rgbP6mosaic_param_0,
	.param .u64 .ptr .align 1 _Z12mosaicAver_4P3rgbP6mosaic_param_1
)
{
	.reg .pred 	%p<2>;
	.reg .b32 	%r<33>;
	.reg .b64 	%rd<9>;
	// demoted variable
	.shared .align 4 .u32 _ZZ12mosaicAver_4P3rgbP6mosaicE3m_s_$_0;
	// demoted variable
	.shared .align 4 .u32 _ZZ12mosaicAver_4P3rgbP6mosaicE3m_s_$_1;
	// demoted variable
	.shared .align 4 .u32 _ZZ12mosaicAver_4P3rgbP6mosaicE3m_s_$_2;
	ld.param.u64 	%rd2, [_Z12mosaicAver_4P3rgbP6mosaic_param_0];
	ld.param.u64 	%rd3, [_Z12mosaicAver_4P3rgbP6mosaic_param_1];
	cvta.to.global.u64 	%rd4, %rd3;
	cvta.to.global.u64 	%rd5, %rd2;
	mov.u32 	%r6, %ctaid.y;
	mov.u32 	%r7, %nctaid.x;
	mov.u32 	%r8, %ctaid.x;
	mad.lo.s32 	%r9, %r6, %r7, %r8;
	mov.u32 	%r1, %ntid.x;
	mov.u32 	%r2, %ntid.y;
	mov.u32 	%r10, %tid.y;
	mov.u32 	%r11, %tid.x;
	mad.lo.s32 	%r12, %r9, %r2, %r10;
	mad.lo.s32 	%r13, %r12, %r1, %r11;
	mul.wide.s32 	%rd6, %r9, 12;
	add.s64 	%rd7, %rd4, %rd6;
	mul.wide.s32 	%rd8, %r13, 3;
	add.s64 	%rd1, %rd5, %rd8;
	ld.global.u8 	%r14, [%rd1];
	atom.global.add.u32 	%r15, [%rd7], %r14;
	ld.global.u8 	%r16, [%rd1+1];
	atom.global.add.u32 	%r17, [%rd7+4], %r16;
	ld.global.u8 	%r18, [%rd1+2];
	atom.global.add.u32 	%r19, [%rd7+8], %r18;
	ld.global.u32 	%r20, [%rd7];
	st.shared.u32 	[_ZZ12mosaicAver_4P3rgbP6mosaicE3m_s_$_0], %r20;
	ld.global.u32 	%r21, [%rd7+4];
	st.shared.u32 	[_ZZ12mosaicAver_4P3rgbP6mosaicE3m_s_$_1], %r21;
	ld.global.u32 	%r22, [%rd7+8];
	st.shared.u32 	[_ZZ12mosaicAver_4P3rgbP6mosaicE3m_s_$_2], %r22;
	bar.sync 	0;
	or.b32  	%r23, %r11, %r10;
	setp.ne.s32 	%p1, %r23, 0;
	ld.shared.u32 	%r3, [_ZZ12mosaicAver_4P3rgbP6mosaicE3m_s_$_0];
	ld.shared.u32 	%r4, [_ZZ12mosaicAver_4P3rgbP6mosaicE3m_s_$_1];
	ld.shared.u32 	%r5, [_ZZ12mosaicAver_4P3rgbP6mosaicE3m_s_$_2];
	@%p1 bra 	$L__BB3_2;
	atom.global.add.u32 	%r24, [total_colour], %r3;
	atom.global.add.u32 	%r25, [total_colour+4], %r4;
	atom.global.add.u32 	%r26, [total_colour+8], %r5;
$L__BB3_2:
	div.u32 	%r27, %r3, %r1;
	div.u32 	%r28, %r27, %r2;
	st.global.u8 	[%rd1], %r28;
	div.u32 	%r29, %r4, %r1;
	div.u32 	%r30, %r29, %r2;
	st.global.u8 	[%rd1+1], %r30;
	div.u32 	%r31, %r5, %r1;
	div.u32 	%r32, %r31, %r2;
	st.global.u8 	[%rd1+2], %r32;
	ret;

}
	// .globl	_Z12mosaicAver_5P3rgbP6mosaic
.visible .entry _Z12mosaicAver_5P3rgbP6mosaic(
	.param .u64 .ptr .align 1 _Z12mosaicAver_5P3rgbP6mosaic_param_0,
	.param .u64 .ptr .align 1 _Z12mosaicAver_5P3rgbP6mosaic_param_1
)
{
	.reg .pred 	%p<2>;
	.reg .b16 	%rs<4>;
	.reg .b32 	%r<36>;
	.reg .b64 	%rd<9>;
	// demoted variable
	.shared .align 4 .u32 _ZZ12mosaicAver_5P3rgbP6mosaicE3m_s_$_0;
	// demoted variable
	.shared .align 4 .u32 _ZZ12mosaicAver_5P3rgbP6mosaicE3m_s_$_1;
	// demoted variable
	.shared .align 4 .u32 _ZZ12mosaicAver_5P3rgbP6mosaicE3m_s_$_2;
	ld.param.u64 	%rd2, [_Z12mosaicAver_5P3rgbP6mosaic_param_0];
	ld.param.u64 	%rd3, [_Z12mosaicAver_5P3rgbP6mosaic_param_1];
	cvta.to.global.u64 	%rd4, %rd3;
	cvta.to.global.u64 	%rd5, %rd2;
	mov.u32 	%r6, %ctaid.y;
	mov.u32 	%r7, %nctaid.x;
	mov.u32 	%r8, %ctaid.x;
	mad.lo.s32 	%r9, %r6, %r7, %r8;
	mov.u32 	%r1, %ntid.x;
	mov.u32 	%r2, %ntid.y;
	mul.lo.s32 	%r10, %r2, %r1;
	mov.u32 	%r11, %tid.y;
	mov.u32 	%r12, %tid.x;
	mad.lo.s32 	%r13, %r11, %r1, %r12;
	mad.lo.s32 	%r14, %r10, %r9, %r13;
	mov.u32 	%r15, output_s;
	mad.lo.s32 	%r16, %r13, 3, %r15;
	mul.wide.s32 	%rd6, %r14, 3;
	add.s64 	%rd1, %rd5, %rd6;
	ld.global.u8 	%rs1, [%rd1];
	ld.global.u8 	%rs2, [%rd1+1];
	ld.global.u8 	%rs3, [%rd1+2];
	st.shared.u8 	[%r16], %rs1;
	st.shared.u8 	[%r16+1], %rs2;
	st.shared.u8 	[%r16+2], %rs3;
	bar.sync 	0;
	mul.wide.s32 	%rd7, %r9, 12;
	add.s64 	%rd8, %rd4, %rd7;
	ld.shared.u8 	%r17, [%r16];
	atom.global.add.u32 	%r18, [%rd8], %r17;
	ld.shared.u8 	%r19, [%r16+1];
	atom.global.add.u32 	%r20, [%rd8+4], %r19;
	ld.shared.u8 	%r21, [%r16+2];
	atom.global.add.u32 	%r22, [%rd8+8], %r21;
	ld.global.u32 	%r23, [%rd8];
	st.shared.u32 	[_ZZ12mosaicAver_5P3rgbP6mosaicE3m_s_$_0], %r23;
	ld.global.u32 	%r24, [%rd8+4];
	st.shared.u32 	[_ZZ12mosaicAver_5P3rgbP6mosaicE3m_s_$_1], %r24;
	ld.global.u32 	%r25, [%rd8+8];
	st.shared.u32 	[_ZZ12mosaicAver_5P3rgbP6mosaicE3m_s_$_2], %r25;
	bar.sync 	0;
	or.b32  	%r26, %r12, %r11;
	setp.ne.s32 	%p1, %r26, 0;
	ld.shared.u32 	%r3, [_ZZ12mosaicAver_5P3rgbP6mosaicE3m_s_$_0];
	ld.shared.u32 	%r4, [_ZZ12mosaicAver_5P3rgbP6mosaicE3m_s_$_1];
	ld.shared.u32 	%r5, [_ZZ12mosaicAver_5P3rgbP6mosaicE3m_s_$_2];
	@%p1 bra 	$L__BB4_2;
	atom.global.add.u32 	%r27, [total_colour], %r3;
	atom.global.add.u32 	%r28, [total_colour+4], %r4;
	atom.global.add.u32 	%r29, [total_colour+8], %r5;
$L__BB4_2:
	div.u32 	%r30, %r3, %r1;
	div.u32 	%r31, %r30, %r2;
	st.global.u8 	[%rd1], %r31;
	div.u32 	%r32, %r4, %r1;
	div.u32 	%r33, %r32, %r2;
	st.global.u8 	[%rd1+1], %r33;
	div.u32 	%r34, %r5, %r1;
	div.u32 	%r35, %r34, %r2;
	st.global.u8 	[%rd1+2], %r35;
	ret;

}


// ===== COMPILED SASS (sm_100) =====

	.target	sm_100

	.elftype	@"ET_EXEC"


//--------------------- .note.nv.tkinfo           --------------------------
	.section	.note.nv.tkinfo,"",@"SHT_NOTE"
	.sectionflags	@"SHF_NOTE_NV_TKINFO"
	.tkinfo
        /*0018*/ 	.word	0x00000002
        /*0030*/ 	.string	""
        /*0030*/ 	.string	"ptxas"
        /*0030*/ 	.string	"Cuda compilation tools, release 13.0, V13.0.88"
        /*0030*/ 	.string	"Build cuda_13.0.r13.0/compiler.36424714_0"
        /*0030*/ 	.string	"-arch sm_100 -m 64 "



//--------------------- .note.nv.cuinfo           --------------------------
	.section	.note.nv.cuinfo,"",@"SHT_NOTE"
	.sectionflags	@"SHF_NOTE_NV_CUINFO"
        /*0018*/ 	.short	0x0002
        /*001a*/ 	.short	0x0064
        /*001c*/ 	.short	0x0082
	.zero		2


//--------------------- .nv.info                  --------------------------
	.section	.nv.info,"",@"SHT_CUDA_INFO"
	.align	4


	//----- nvinfo : EIATTR_REGCOUNT
	.align		4
        /*0000*/ 	.byte	0x04, 0x2f
        /*0002*/ 	.short	(.L_2 - .L_1)
	.align		4
.L_1:
        /*0004*/ 	.word	index@(_Z12mosaicAver_1P3rgbP6mosaicPi)
        /*0008*/ 	.word	0x00000012


	//----- nvinfo : EIATTR_FRAME_SIZE
	.align		4
.L_2:
        /*000c*/ 	.byte	0x04, 0x11
        /*000e*/ 	.short	(.L_4 - .L_3)
	.align		4
.L_3:
        /*0010*/ 	.word	index@(_Z12mosaicAver_1P3rgbP6mosaicPi)
        /*0014*/ 	.word	0x00000000


	//----- nvinfo : EIATTR_REGCOUNT
	.align		4
.L_4:
        /*0018*/ 	.byte	0x04, 0x2f
        /*001a*/ 	.short	(.L_6 - .L_5)
	.align		4
.L_5:
        /*001c*/ 	.word	index@(_Z12mosaicAver_2P3rgbP6mosaic)
        /*0020*/ 	.word	0x00000012


	//----- nvinfo : EIATTR_FRAME_SIZE
	.align		4
.L_6:
        /*0024*/ 	.byte	0x04, 0x11
        /*0026*/ 	.short	(.L_8 - .L_7)
	.align		4
.L_7:
        /*0028*/ 	.word	index@(_Z12mosaicAver_2P3rgbP6mosaic)
        /*002c*/ 	.word	0x00000000


	//----- nvinfo : EIATTR_REGCOUNT
	.align		4
.L_8:
        /*0030*/ 	.byte	0x04, 0x2f
        /*0032*/ 	.short	(.L_10 - .L_9)
	.align		4
.L_9:
        /*0034*/ 	.word	index@(_Z12mosaicAver_3P3rgbP6mosaic)
        /*0038*/ 	.word	0x00000012


	//----- nvinfo : EIATTR_FRAME_SIZE
	.align		4
.L_10:
        /*003c*/ 	.byte	0x04, 0x11
        /*003e*/ 	.short	(.L_12 - .L_11)
	.align		4
.L_11:
        /*0040*/ 	.word	index@(_Z12mosaicAver_3P3rgbP6mosaic)
        /*0044*/ 	.word	0x00000000


	//----- nvinfo : EIATTR_REGCOUNT
	.align		4
.L_12:
        /*0048*/ 	.byte	0x04, 0x2f
        /*004a*/ 	.short	(.L_14 - .L_13)
	.align		4
.L_13:
        /*004c*/ 	.word	index@(_Z12mosaicAver_4P3rgbP6mosaic)
        /*0050*/ 	.word	0x00000016


	//----- nvinfo : EIATTR_FRAME_SIZE
	.align		4
.L_14:
        /*0054*/ 	.byte	0x04, 0x11
        /*0056*/ 	.short	(.L_16 - .L_15)
	.align		4
.L_15:
        /*0058*/ 	.word	index@(_Z12mosaicAver_4P3rgbP6mosaic)
        /*005c*/ 	.word	0x00000000


	//----- nvinfo : EIATTR_REGCOUNT
	.align		4
.L_16:
        /*0060*/ 	.byte	0x04, 0x2f
        /*0062*/ 	.short	(.L_18 - .L_17)
	.align		4
.L_17:
        /*0064*/ 	.word	index@(_Z12mosaicAver_5P3rgbP6mosaic)
        /*0068*/ 	.word	0x00000016


	//----- nvinfo : EIATTR_FRAME_SIZE
	.align		4
.L_18:
        /*006c*/ 	.byte	0x04, 0x11
        /*006e*/ 	.short	(.L_20 - .L_19)
	.align		4
.L_19:
        /*0070*/ 	.word	index@(_Z12mosaicAver_5P3rgbP6mosaic)
        /*0074*/ 	.word	0x00000000


	//----- nvinfo : EIATTR_MIN_STACK_SIZE
	.align		4
.L_20:
        /*0078*/ 	.byte	0x04, 0x12
        /*007a*/ 	.short	(.L_22 - .L_21)
	.align		4
.L_21:
        /*007c*/ 	.word	index@(_Z12mosaicAver_5P3rgbP6mosaic)
        /*0080*/ 	.word	0x00000000


	//----- nvinfo : EIATTR_MIN_STACK_SIZE
	.align		4
.L_22:
        /*0084*/ 	.byte	0x04, 0x12
        /*0086*/ 	.short	(.L_24 - .L_23)
	.align		4
.L_23:
        /*0088*/ 	.word	index@(_Z12mosaicAver_4P3rgbP6mosaic)
        /*008c*/ 	.word	0x00000000


	//----- nvinfo : EIATTR_MIN_STACK_SIZE
	.align		4
.L_24:
        /*0090*/ 	.byte	0x04, 0x12
        /*0092*/ 	.short	(.L_26 - .L_25)
	.align		4
.L_25:
        /*0094*/ 	.word	index@(_Z12mosaicAver_3P3rgbP6mosaic)
        /*0098*/ 	.word	0x00000000


	//----- nvinfo : EIATTR_MIN_STACK_SIZE
	.align		4
.L_26:
        /*009c*/ 	.byte	0x04, 0x12
        /*009e*/ 	.short	(.L_28 - .L_27)
	.align		4
.L_27:
        /*00a0*/ 	.word	index@(_Z12mosaicAver_2P3rgbP6mosaic)
        /*00a4*/ 	.word	0x00000000


	//----- nvinfo : EIATTR_MIN_STACK_SIZE
	.align		4
.L_28:
        /*00a8*/ 	.byte	0x04, 0x12
        /*00aa*/ 	.short	(.L_30 - .L_29)
	.align		4
.L_29:
        /*00ac*/ 	.word	index@(_Z12mosaicAver_1P3rgbP6mosaicPi)
        /*00b0*/ 	.word	0x00000000
.L_30:


//--------------------- .nv.compat                --------------------------
	.section	.nv.compat,"",@"SHT_CUDA_COMPAT_INFO"
	.align	4
        /*0000*/ 	.byte	0x02, 0x09, 0x00, 0x00, 0x02, 0x02, 0x01, 0x00, 0x02, 0x05, 0x05, 0x00, 0x03, 0x07, 0x01, 0x01
        /*0010*/ 	.byte	0x02, 0x03, 0x00, 0x00, 0x02, 0x06, 0x01, 0x00, 0x04, 0x0b, 0x08, 0x00, 0x09, 0x00, 0x00, 0x00
        /*0020*/ 	.byte	0x00, 0x00, 0x00, 0x00


//--------------------- .nv.info._Z12mosaicAver_5P3rgbP6mosaic --------------------------
	.section	.nv.info._Z12mosaicAver_5P3rgbP6mosaic,"",@"SHT_CUDA_INFO"
	.sectionflags	@""
	.align	4


	//----- nvinfo : EIATTR_CUDA_API_VERSION
	.align		4
        /*0000*/ 	.byte	0x04, 0x37
        /*0002*/ 	.short	(.L_32 - .L_31)
.L_31:
        /*0004*/ 	.word	0x00000082


	//----- nvinfo : EIATTR_KPARAM_INFO
	.align		4
.L_32:
        /*0008*/ 	.byte	0x04, 0x17
        /*000a*/ 	.short	(.L_34 - .L_33)
.L_33:
        /*000c*/ 	.word	0x00000000
        /*0010*/ 	.short	0x0001
        /*0012*/ 	.short	0x0008
        /*0014*/ 	.byte	0x00, 0xf5, 0x21, 0x00


	//----- nvinfo : EIATTR_KPARAM_INFO
	.align		4
.L_34:
        /*0018*/ 	.byte	0x04, 0x17
        /*001a*/ 	.short	(.L_36 - .L_35)
.L_35:
        /*001c*/ 	.word	0x00000000
        /*0020*/ 	.short	0x0000
        /*0022*/ 	.short	0x0000
        /*0024*/ 	.byte	0x00, 0xf5, 0x21, 0x00


	//----- nvinfo : EIATTR_SPARSE_MMA_MASK
	.align		4
.L_36:
        /*0028*/ 	.byte	0x03, 0x50
        /*002a*/ 	.short	0x0000


	//----- nvinfo : EIATTR_MAXREG_COUNT
	.align		4
        /*002c*/ 	.byte	0x03, 0x1b
        /*002e*/ 	.short	0x00ff


	//----- nvinfo : EIATTR_NUM_BARRIERS
	.align		4
        /*0030*/ 	.byte	0x02, 0x4c
        /*0032*/ 	.byte	0x01
	.zero		1


	//----- nvinfo : EIATTR_MERCURY_ISA_VERSION
	.align		4
        /*0034*/ 	.byte	0x03, 0x5f
        /*0036*/ 	.short	0x0101


	//----- nvinfo : EIATTR_UNUSED_LOAD_BYTE_OFFSET
	.align		4
        /*0038*/ 	.byte	0x04, 0x44
        /*003a*/ 	.short	(.L_38 - .L_37)


	//   ....[0]....
.L_37:
        /*003c*/ 	.word	0x00000400
        /*0040*/ 	.word	0x00000fff


	//----- nvinfo : EIATTR_INT_WARP_WIDE_INSTR_OFFSETS
	.align		4
.L_38:
        /*0044*/ 	.byte	0x04, 0x31
        /*0046*/ 	.short	(.L_40 - .L_39)


	//   ....[0]....
.L_39:
        /*0048*/ 	.word	0x00000130


	//   ....[1]....
        /*004c*/ 	.word	0x00000240


	//   ....[2]....
        /*0050*/ 	.word	0x00000250


	//   ....[3]....
        /*0054*/ 	.word	0x00000260


	//   ....[4]....
        /*0058*/ 	.word	0x00000840


	//----- nvinfo : EIATTR_VRC_CTA_INIT_COUNT
	.align		4
.L_40:
        /*005c*/ 	.byte	0x02, 0x4a
	.zero		1
	.zero		1


	//----- nvinfo : EIATTR_EXIT_INSTR_OFFSETS
	.align		4
        /*0060*/ 	.byte	0x04, 0x1c
        /*0062*/ 	.short	(.L_42 - .L_41)


	//   ....[0]....
.L_41:
        /*0064*/ 	.word	0x00000960


	//----- nvinfo : EIATTR_CRS_STACK_SIZE
	.align		4
.L_42:
        /*0068*/ 	.byte	0x04, 0x1e
        /*006a*/ 	.short	(.L_44 - .L_43)
.L_43:
        /*006c*/ 	.word	0x00000000


	//----- nvinfo : EIATTR_CBANK_PARAM_SIZE
	.align		4
.L_44:
        /*0070*/ 	.byte	0x03, 0x19
        /*0072*/ 	.short	0x0010


	//----- nvinfo : EIATTR_PARAM_CBANK
	.align		4
        /*0074*/ 	.byte	0x04, 0x0a
        /*0076*/ 	.short	(.L_46 - .L_45)
	.align		4
.L_45:
        /*0078*/ 	.word	index@(.nv.constant0._Z12mosaicAver_5P3rgbP6mosaic)
        /*007c*/ 	.short	0x0380
        /*007e*/ 	.short	0x0010


	//----- nvinfo : EIATTR_SW_WAR
	.align		4
.L_46:
        /*0080*/ 	.byte	0x04, 0x36
        /*0082*/ 	.short	(.L_48 - .L_47)
.L_47:
        /*0084*/ 	.word	0x00000008
.L_48:


//--------------------- .nv.info._Z12mosaicAver_4P3rgbP6mosaic --------------------------
	.section	.nv.info._Z12mosaicAver_4P3rgbP6mosaic,"",@"SHT_CUDA_INFO"
	.sectionflags	@""
	.align	4


	//----- nvinfo : EIATTR_CUDA_API_VERSION
	.align		4
        /*0000*/ 	.byte	0x04, 0x37
        /*0002*/ 	.short	(.L_50 - .L_49)
.L_49:
        /*0004*/ 	.word	0x00000082


	//----- nvinfo : EIATTR_KPARAM_INFO
	.align		4
.L_50:
        /*0008*/ 	.byte	0x04, 0x17
        /*000a*/ 	.short	(.L_52 - .L_51)
.L_51:
        /*000c*/ 	.word	0x00000000
        /*0010*/ 	.short	0x0001
        /*0012*/ 	.short	0x0008
        /*0014*/ 	.byte	0x00, 0xf5, 0x21, 0x00


	//----- nvinfo : EIATTR_KPARAM_INFO
	.align		4
.L_52:
        /*0018*/ 	.byte	0x04, 0x17
        /*001a*/ 	.short	(.L_54 - .L_53)
.L_53:
        /*001c*/ 	.word	0x00000000
        /*0020*/ 	.short	0x0000
        /*0022*/ 	.short	0x0000
        /*0024*/ 	.byte	0x00, 0xf5, 0x21, 0x00


	//----- nvinfo : EIATTR_SPARSE_MMA_MASK
	.align		4
.L_54:
        /*0028*/ 	.byte	0x03, 0x50
        /*002a*/ 	.short	0x0000


	//----- nvinfo : EIATTR_MAXREG_COUNT
	.align		4
        /*002c*/ 	.byte	0x03, 0x1b
        /*002e*/ 	.short	0x00ff


	//----- nvinfo : EIATTR_NUM_BARRIERS
	.align		4
        /*0030*/ 	.byte	0x02, 0x4c
        /*0032*/ 	.byte	0x01
	.zero		1


	//----- nvinfo : EIATTR_MERCURY_ISA_VERSION
	.align		4
        /*0034*/ 	.byte	0x03, 0x5f
        /*0036*/ 	.short	0x0101


	//----- nvinfo : EIATTR_UNUSED_LOAD_BYTE_OFFSET
	.align		4
        /*0038*/ 	.byte	0x04, 0x44
        /*003a*/ 	.short	(.L_56 - .L_55)


	//   ....[0]....
.L_55:
        /*003c*/ 	.word	0x00000350
        /*0040*/ 	.word	0x00000fff


	//----- nvinfo : EIATTR_INT_WARP_WIDE_INSTR_OFFSETS
	.align		4
.L_56:
        /*0044*/ 	.byte	0x04, 0x31
        /*0046*/ 	.short	(.L_58 - .L_57)


	//   ....[0]....
.L_57:
        /*0048*/ 	.word	0x00000110


	//   ....[1]....
        /*004c*/ 	.word	0x00000150


	//   ....[2]....
        /*0050*/ 	.word	0x00000190


	//   ....[3]....
        /*0054*/ 	.word	0x000001e0


	//   ....[4]....
        /*0058*/ 	.word	0x00000790


	//----- nvinfo : EIATTR_VRC_CTA_INIT_COUNT
	.align		4
.L_58:
        /*005c*/ 	.byte	0x02, 0x4a
	.zero		1
	.zero		1


	//----- nvinfo : EIATTR_EXIT_INSTR_OFFSETS
	.align		4
        /*0060*/ 	.byte	0x04, 0x1c
        /*0062*/ 	.short	(.L_60 - .L_59)


	//   ....[0]....
.L_59:
        /*0064*/ 	.word	0x000008b0


	//----- nvinfo : EIATTR_CRS_STACK_SIZE
	.align		4
.L_60:
        /*0068*/ 	.byte	0x04, 0x1e
        /*006a*/ 	.short	(.L_62 - .L_61)
.L_61:
        /*006c*/ 	.word	0x00000000


	//----- nvinfo : EIATTR_CBANK_PARAM_SIZE
	.align		4
.L_62:
        /*0070*/ 	.byte	0x03, 0x19
        /*0072*/ 	.short	0x0010


	//----- nvinfo : EIATTR_PARAM_CBANK
	.align		4
        /*0074*/ 	.byte	0x04, 0x0a
        /*0076*/ 	.short	(.L_64 - .L_63)
	.align		4
.L_63:
        /*0078*/ 	.word	index@(.nv.constant0._Z12mosaicAver_4P3rgbP6mosaic)
        /*007c*/ 	.short	0x0380
        /*007e*/ 	.short	0x0010


	//----- nvinfo : EIATTR_SW_WAR
	.align		4
.L_64:
        /*0080*/ 	.byte	0x04, 0x36
        /*0082*/ 	.short	(.L_66 - .L_65)
.L_65:
        /*0084*/ 	.word	0x00000008
.L_66:


//--------------------- .nv.info._Z12mosaicAver_3P3rgbP6mosaic --------------------------
	.section	.nv.info._Z12mosaicAver_3P3rgbP6mosaic,"",@"SHT_CUDA_INFO"
	.sectionflags	@""
	.align	4


	//----- nvinfo : EIATTR_CUDA_API_VERSION
	.align		4
        /*0000*/ 	.byte	0x04, 0x37
        /*0002*/ 	.short	(.L_68 - .L_67)
.L_67:
        /*0004*/ 	.word	0x00000082


	//----- nvinfo : EIATTR_KPARAM_INFO
	.align		4
.L_68:
        /*0008*/ 	.byte	0x04, 0x17
        /*000a*/ 	.short	(.L_70 - .L_69)
.L_69:
        /*000c*/ 	.word	0x00000000
        /*0010*/ 	.short	0x0001
        /*0012*/ 	.short	0x0008
        /*0014*/ 	.byte	0x00, 0xf5, 0x21, 0x00


	//----- nvinfo : EIATTR_KPARAM_INFO
	.align		4
.L_70:
        /*0018*/ 	.byte	0x04, 0x17
        /*001a*/ 	.short	(.L_72 - .L_71)
.L_71:
        /*001c*/ 	.word	0x00000000
        /*0020*/ 	.short	0x0000
        /*0022*/ 	.short	0x0000
        /*0024*/ 	.byte	0x00, 0xf5, 0x21, 0x00


	//----- nvinfo : EIATTR_SPARSE_MMA_MASK
	.align		4
.L_72:
        /*0028*/ 	.byte	0x03, 0x50
        /*002a*/ 	.short	0x0000


	//----- nvinfo : EIATTR_MAXREG_COUNT
	.align		4
        /*002c*/ 	.byte	0x03, 0x1b
        /*002e*/ 	.short	0x00ff


	//----- nvinfo : EIATTR_MERCURY_ISA_VERSION
	.align		4
        /*0030*/ 	.byte	0x03, 0x5f
        /*0032*/ 	.short	0x0101


	//----- nvinfo : EIATTR_INT_WARP_WIDE_INSTR_OFFSETS
	.align		4
        /*0034*/ 	.byte	0x04, 0x31
        /*0036*/ 	.short	(.L_74 - .L_73)


	//   ....[0]....
.L_73:
        /*0038*/ 	.word	0x00000110


	//   ....[1]....
        /*003c*/ 	.word	0x00000150


	//   ....[2]....
        /*0040*/ 	.word	0x00000190


	//   ....[3]....
        /*0044*/ 	.word	0x000001f0


	//   ....[4]....
        /*0048*/ 	.word	0x00000250


	//----- nvinfo : EIATTR_VRC_CTA_INIT_COUNT
	.align		4
.L_74:
        /*004c*/ 	.byte	0x02, 0x4a
	.zero		1
	.zero		1


	//----- nvinfo : EIATTR_EXIT_INSTR_OFFSETS
	.align		4
        /*0050*/ 	.byte	0x04, 0x1c
        /*0052*/ 	.short	(.L_76 - .L_75)


	//   ....[0]....
.L_75:
        /*0054*/ 	.word	0x00000870


	//----- nvinfo : EIATTR_CRS_STACK_SIZE
	.align		4
.L_76:
        /*0058*/ 	.byte	0x04, 0x1e
        /*005a*/ 	.short	(.L_78 - .L_77)
.L_77:
        /*005c*/ 	.word	0x00000000


	//----- nvinfo : EIATTR_CBANK_PARAM_SIZE
	.align		4
.L_78:
        /*0060*/ 	.byte	0x03, 0x19
        /*0062*/ 	.short	0x0010


	//----- nvinfo : EIATTR_PARAM_CBANK
	.align		4
        /*0064*/ 	.byte	0x04, 0x0a
        /*0066*/ 	.short	(.L_80 - .L_79)
	.align		4
.L_79:
        /*0068*/ 	.word	index@(.nv.constant0._Z12mosaicAver_3P3rgbP6mosaic)
        /*006c*/ 	.short	0x0380
        /*006e*/ 	.short	0x0010


	//----- nvinfo : EIATTR_SW_WAR
	.align		4
.L_80:
        /*0070*/ 	.byte	0x04, 0x36
        /*0072*/ 	.short	(.L_82 - .L_81)
.L_81:
        /*0074*/ 	.word	0x00000008
.L_82:


//--------------------- .nv.info._Z12mosaicAver_2P3rgbP6mosaic --------------------------
	.section	.nv.info._Z12mosaicAver_2P3rgbP6mosaic,"",@"SHT_CUDA_INFO"
	.sectionflags	@""
	.align	4


	//----- nvinfo : EIATTR_CUDA_API_VERSION
	.align		4
        /*0000*/ 	.byte	0x04, 0x37
        /*0002*/ 	.short	(.L_84 - .L_83)
.L_83:
        /*0004*/ 	.word	0x00000082


	//----- nvinfo : EIATTR_KPARAM_INFO
	.align		4
.L_84:
        /*0008*/ 	.byte	0x04, 0x17
        /*000a*/ 	.short	(.L_86 - .L_85)
.L_85:
        /*000c*/ 	.word	0x00000000
        /*0010*/ 	.short	0x0001
        /*0012*/ 	.short	0x0008
        /*0014*/ 	.byte	0x00, 0xf5, 0x21, 0x00


	//----- nvinfo : EIATTR_KPARAM_INFO
	.align		4
.L_86:
        /*0018*/ 	.byte	0x04, 0x17
        /*001a*/ 	.short	(.L_88 - .L_87)
.L_87:
        /*001c*/ 	.word	0x00000000
        /*0020*/ 	.short	0x0000
        /*0022*/ 	.short	0x0000
        /*0024*/ 	.byte	0x00, 0xf5, 0x21, 0x00


	//----- nvinfo : EIATTR_SPARSE_MMA_MASK
	.align		4
.L_88:
        /*0028*/ 	.byte	0x03, 0x50
        /*002a*/ 	.short	0x0000


	//----- nvinfo : EIATTR_MAXREG_COUNT
	.align		4
        /*002c*/ 	.byte	0x03, 0x1b
        /*002e*/ 	.short	0x00ff


	//----- nvinfo : EIATTR_MERCURY_ISA_VERSION
	.align		4
        /*0030*/ 	.byte	0x03, 0x5f
        /*0032*/ 	.short	0x0101


	//----- nvinfo : EIATTR_INT_WARP_WIDE_INSTR_OFFSETS
	.align		4
        /*0034*/ 	.byte	0x04, 0x31
        /*0036*/ 	.short	(.L_90 - .L_89)


	//   ....[0]....
.L_89:
        /*0038*/ 	.word	0x00000110


	//   ....[1]....
        /*003c*/ 	.word	0x00000150


	//   ....[2]....
        /*0040*/ 	.word	0x00000190


	//   ....[3]....
        /*0044*/ 	.word	0x000001d0


	//   ....[4]....
        /*0048*/ 	.word	0x00000220


	//   ....[5]....
        /*004c*/ 	.word	0x000002b0


	//   ....[6]....
        /*0050*/ 	.word	0x00000310


	//----- nvinfo : EIATTR_VRC_CTA_INIT_COUNT
	.align		4
.L_90:
        /*0054*/ 	.byte	0x02, 0x4a
	.zero		1
	.zero		1


	//----- nvinfo : EIATTR_EXIT_INSTR_OFFSETS
	.align		4
        /*0058*/ 	.byte	0x04, 0x1c
        /*005a*/ 	.short	(.L_92 - .L_91)


	//   ....[0]....
.L_91:
        /*005c*/ 	.word	0x00000830


	//----- nvinfo : EIATTR_CBANK_PARAM_SIZE
	.align		4
.L_92:
        /*0060*/ 	.byte	0x03, 0x19
        /*0062*/ 	.short	0x0010


	//----- nvinfo : EIATTR_PARAM_CBANK
	.align		4
        /*0064*/ 	.byte	0x04, 0x0a
        /*0066*/ 	.short	(.L_94 - .L_93)
	.align		4
.L_93:
        /*0068*/ 	.word	index@(.nv.constant0._Z12mosaicAver_2P3rgbP6mosaic)
        /*006c*/ 	.short	0x0380
        /*006e*/ 	.short	0x0010


	//----- nvinfo : EIATTR_SW_WAR
	.align		4
.L_94:
        /*0070*/ 	.byte	0x04, 0x36
        /*0072*/ 	.short	(.L_96 - .L_95)
.L_95:
        /*0074*/ 	.word	0x00000008
.L_96:


//--------------------- .nv.info._Z12mosaicAver_1P3rgbP6mosaicPi --------------------------
	.section	.nv.info._Z12mosaicAver_1P3rgbP6mosaicPi,"",@"SHT_CUDA_INFO"
	.sectionflags	@""
	.align	4


	//----- nvinfo : EIATTR_CUDA_API_VERSION
	.align		4
        /*0000*/ 	.byte	0x04, 0x37
        /*0002*/ 	.short	(.L_98 - .L_97)
.L_97:
        /*0004*/ 	.word	0x00000082


	//----- nvinfo : EIATTR_KPARAM_INFO
	.align		4
.L_98:
        /*0008*/ 	.byte	0x04, 0x17
        /*000a*/ 	.short	(.L_100 - .L_99)
.L_99:
        /*000c*/ 	.word	0x00000000
        /*0010*/ 	.short	0x0002
        /*0012*/ 	.short	0x0010
        /*0014*/ 	.byte	0x00, 0xf5, 0x21, 0x00


	//----- nvinfo : EIATTR_KPARAM_INFO
	.align		4
.L_100:
        /*0018*/ 	.byte	0x04, 0x17
        /*001a*/ 	.short	(.L_102 - .L_101)
.L_101:
        /*001c*/ 	.word	0x00000000
        /*0020*/ 	.short	0x0001
        /*0022*/ 	.short	0x0008
        /*0024*/ 	.byte	0x00, 0xf5, 0x21, 0x00


	//----- nvinfo : EIATTR_KPARAM_INFO
	.align		4
.L_102:
        /*0028*/ 	.byte	0x04, 0x17
        /*002a*/ 	.short	(.L_104 - .L_103)
.L_103:
        /*002c*/ 	.word	0x00000000
        /*0030*/ 	.short	0x0000
        /*0032*/ 	.short	0x0000
        /*0034*/ 	.byte	0x00, 0xf5, 0x21, 0x00


	//----- nvinfo : EIATTR_SPARSE_MMA_MASK
	.align		4
.L_104:
        /*0038*/ 	.byte	0x03, 0x50
        /*003a*/ 	.short	0x0000


	//----- nvinfo : EIATTR_MAXREG_COUNT
	.align		4
        /*003c*/ 	.byte	0x03, 0x1b
        /*003e*/ 	.short	0x00ff


	//----- nvinfo : EIATTR_MERCURY_ISA_VERSION
	.align		4
        /*0040*/ 	.byte	0x03, 0x5f
        /*0042*/ 	.short	0x0101


	//----- nvinfo : EIATTR_INT_WARP_WIDE_INSTR_OFFSETS
	.align		4
        /*0044*/ 	.byte	0x04, 0x31
        /*0046*/ 	.short	(.L_106 - .L_105)


	//   ....[0]....
.L_105:
        /*0048*/ 	.word	0x00000110


	//   ....[1]....
        /*004c*/ 	.word	0x00000150


	//   ....[2]....
        /*0050*/ 	.word	0x00000190


	//   ....[3]....
        /*0054*/ 	.word	0x000001d0


	//   ....[4]....
        /*0058*/ 	.word	0x00000220


	//   ....[5]....
        /*005c*/ 	.word	0x000002b0


	//   ....[6]....
        /*0060*/ 	.word	0x00000310


	//----- nvinfo : EIATTR_VRC_CTA_INIT_COUNT
	.align		4
.L_106:
        /*0064*/ 	.byte	0x02, 0x4a
	.zero		1
	.zero		1


	//----- nvinfo : EIATTR_EXIT_INSTR_OFFSETS
	.align		4
        /*0068*/ 	.byte	0x04, 0x1c
        /*006a*/ 	.short	(.L_108 - .L_107)


	//   ....[0]....
.L_107:
        /*006c*/ 	.word	0x00000830


	//----- nvinfo : EIATTR_CBANK_PARAM_SIZE
	.align		4
.L_108:
        /*0070*/ 	.byte	0x03, 0x19
        /*0072*/ 	.short	0x0018


	//----- nvinfo : EIATTR_PARAM_CBANK
	.align		4
        /*0074*/ 	.byte	0x04, 0x0a
        /*0076*/ 	.short	(.L_110 - .L_109)
	.align		4
.L_109:
        /*0078*/ 	.word	index@(.nv.constant0._Z12mosaicAver_1P3rgbP6mosaicPi)
        /*007c*/ 	.short	0x0380
        /*007e*/ 	.short	0x0018


	//----- nvinfo : EIATTR_SW_WAR
	.align		4
.L_110:
        /*0080*/ 	.byte	0x04, 0x36
        /*0082*/ 	.short	(.L_112 - .L_111)
.L_111:
        /*0084*/ 	.word	0x00000008
.L_112:


//--------------------- .nv.callgraph             --------------------------
	.section	.nv.callgraph,"",@"SHT_CUDA_CALLGRAPH"
	.align	4
	.sectionentsize	8
	.align		4
        /*0000*/ 	.word	0x00000000
	.align		4
        /*0004*/ 	.word	0xffffffff
	.align		4
        /*0008*/ 	.word	0x00000000
	.align		4
        /*000c*/ 	.word	0xfffffffe
	.align		4
        /*0010*/ 	.word	0x00000000
	.align		4
        /*0014*/ 	.word	0xfffffffd
	.align		4
        /*0018*/ 	.word	0x00000000
	.align		4
        /*001c*/ 	.word	0xfffffffc


//--------------------- .nv.constant4             --------------------------
	.section	.nv.constant4,"a",@progbits
	.align	8
	.align		8
.nv.constant4:
        /*0000*/ 	.dword	total_colour


//--------------------- .text._Z12mosaicAver_5P3rgbP6mosaic --------------------------
	.section	.text._Z12mosaicAver_5P3rgbP6mosaic,"ax",@progbits
	.align	128
        .global         _Z12mosaicAver_5P3rgbP6mosaic
        .type           _Z12mosaicAver_5P3rgbP6mosaic,@function
        .size           _Z12mosaicAver_5P3rgbP6mosaic,(.L_x_11 - _Z12mosaicAver_5P3rgbP6mosaic)
        .other          _Z12mosaicAver_5P3rgbP6mosaic,@"STO_CUDA_ENTRY STV_DEFAULT"
_Z12mosaicAver_5P3rgbP6mosaic:
.text._Z12mosaicAver_5P3rgbP6mosaic:
[----:B------:R-:W-:Y:S01]  /*0000*/  LDC R1, c[0x0][0x37c] ;  /* 0x0000df00ff017b82 */ /* 0x000fe20000000800 */
[----:B------:R-:W0:Y:S07]  /*0010*/  S2R R0, SR_TID.Y ;  /* 0x0000000000007919 */ /* 0x000e2e0000002200 */
[----:B------:R-:W1:Y:S01]  /*0020*/  S2UR UR5, SR_CTAID.Y ;  /* 0x00000000000579c3 */ /* 0x000e620000002600 */
[----:B------:R-:W2:Y:S01]  /*0030*/  LDCU.64 UR8, c[0x0][0x358] ;  /* 0x00006b00ff0877ac */ /* 0x000ea20008000a00 */
[----:B------:R-:W1:Y:S01]  /*0040*/  S2R R4, SR_CTAID.X ;  /* 0x0000000000047919 */ /* 0x000e620000002500 */
[----:B------:R-:W0:Y:S05]  /*0050*/  S2R R9, SR_TID.X ;  /* 0x0000000000097919 */ /* 0x000e2a0000002100 */
[----:B------:R-:W1:Y:S01]  /*0060*/  LDC R7, c[0x0][0x370] ;  /* 0x0000dc00ff077b82 */ /* 0x000e620000000800 */
[----:B------:R-:W3:Y:S01]  /*0070*/  LDCU UR10, c[0x0][0x360] ;  /* 0x00006c00ff0a77ac */ /* 0x000ee20008000800 */
[----:B------:R-:W3:Y:S06]  /*0080*/  LDCU UR11, c[0x0][0x364] ;  /* 0x00006c80ff0b77ac */ /* 0x000eec0008000800 */
[----:B------:R-:W4:Y:S01]  /*0090*/  LDC.64 R2, c[0x0][0x380] ;  /* 0x0000e000ff027b82 */ /* 0x000f220000000a00 */
[----:B---3--:R-:W-:Y:S01]  /*00a0*/  UIMAD UR4, UR10, UR11, URZ ;  /* 0x0000000b0a0472a4 */ /* 0x008fe2000f8e02ff */
[----:B-1----:R-:W-:-:S02]  /*00b0*/  IMAD R7, R7, UR5, R4 ;  /* 0x0000000507077c24 */ /* 0x002fc4000f8e0204 */
[----:B0-----:R-:W-:-:S04]  /*00c0*/  IMAD R6, R0, UR10, R9 ;  /* 0x0000000a00067c24 */ /* 0x001fc8000f8e0209 */
[----:B------:R-:W-:-:S04]  /*00d0*/  IMAD R5, R7, UR4, R6 ;  /* 0x0000000407057c24 */ /* 0x000fc8000f8e0206 */
[----:B----4-:R-:W-:-:S05]  /*00e0*/  IMAD.WIDE R2, R5, 0x3, R2 ;  /* 0x0000000305027825 */ /* 0x010fca00078e0202 */
[----:B--2---:R-:W2:Y:S04]  /*00f0*/  LDG.E.U8 R13, desc[UR8][R2.64] ;  /* 0x00000008020d7981 */ /* 0x004ea8000c1e1100 */
[----:B------:R-:W3:Y:S04]  /*0100*/  LDG.E.U8 R15, desc[UR8][R2.64+0x1] ;  /* 0x00000108020f7981 */ /* 0x000ee8000c1e1100 */
[----:B------:R-:W4:Y:S01]  /*0110*/  LDG.E.U8 R17, desc[UR8][R2.64+0x2] ;  /* 0x0000020802117981 */ /* 0x000f22000c1e1100 */
[----:B------:R-:W-:Y:S01]  /*0120*/  MOV R5, 0x400 ;  /* 0x0000040000057802 */ /* 0x000fe20000000f00 */
[----:B------:R-:W-:Y:S01]  /*0130*/  VOTEU.ANY UR4, UPT, PT ;  /* 0x0000000000047886 */ /* 0x000fe200038e0100 */
[----:B------:R-:W0:Y:S01]  /*0140*/  S2R R4, SR_CgaCtaId ;  /* 0x0000000000047919 */ /* 0x000e220000008800 */
[----:B------:R-:W-:-:S02]  /*0150*/  UFLO.U32 UR4, UR4 ;  /* 0x00000004000472bd */ /* 0x000fc400080e0000 */
[----:B------:R-:W-:Y:S01]  /*0160*/  VIADD R11, R5, 0x10 ;  /* 0x00000010050b7836 */ /* 0x000fe20000000000 */
[----:B------:R-:W1:Y:S04]  /*0170*/  S2R R8, SR_LANEID ;  /* 0x0000000000087919 */ /* 0x000e680000000000 */
[----:B0-----:R-:W-:Y:S02]  /*0180*/  LEA R11, R4, R11, 0x18 ;  /* 0x0000000b040b7211 */ /* 0x001fe400078ec0ff */
[----:B-1----:R-:W-:-:S03]  /*0190*/  ISETP.EQ.U32.AND P0, PT, R8, UR4, PT ;  /* 0x0000000408007c0c */ /* 0x002fc6000bf02070 */
[----:B------:R-:W-:Y:S02]  /*01a0*/  IMAD R6, R6, 0x3, R11 ;  /* 0x0000000306067824 */ /* 0x000fe400078e020b */
[----:B------:R-:W0:Y:S02]  /*01b0*/  LDC.64 R10, c[0x0][0x388] ;  /* 0x0000e200ff0a7b82 */ /* 0x000e240000000a00 */
[----:B0-----:R-:W-:Y:S01]  /*01c0*/  IMAD.WIDE R10, R7, 0xc, R10 ;  /* 0x0000000c070a7825 */ /* 0x001fe200078e020a */
[----:B--2---:R-:W-:Y:S04]  /*01d0*/  STS.U8 [R6], R13 ;  /* 0x0000000d06007388 */ /* 0x004fe80000000000 */
[----:B---3--:R-:W-:Y:S04]  /*01e0*/  STS.U8 [R6+0x1], R15 ;  /* 0x0000010f06007388 */ /* 0x008fe80000000000 */
[----:B----4-:R-:W-:Y:S01]  /*01f0*/  STS.U8 [R6+0x2], R17 ;  /* 0x0000021106007388 */ /* 0x010fe20000000000 */
[----:B------:R-:W-:Y:S06]  /*0200*/  BAR.SYNC.DEFER_BLOCKING 0x0 ;  /* 0x0000000000007b1d */ /* 0x000fec0000010000 */
[----:B------:R-:W0:Y:S04]  /*0210*/  LDS.U8 R12, [R6] ;  /* 0x00000000060c7984 */ /* 0x000e280000000000 */
[----:B------:R-:W1:Y:S04]  /*0220*/  LDS.U8 R14, [R6+0x1] ;  /* 0x00000100060e7984 */ /* 0x000e680000000000 */
[----:B------:R-:W2:Y:S01]  /*0230*/  LDS.U8 R16, [R6+0x2] ;  /* 0x0000020006107984 */ /* 0x000ea20000000000 */
[----:B0-----:R-:W0:Y:S08]  /*0240*/  REDUX.SUM UR5, R12 ;  /* 0x000000000c0573c4 */ /* 0x001e30000000c000 */
[----:B-1----:R-:W1:Y:S08]  /*0250*/  REDUX.SUM UR6, R14 ;  /* 0x000000000e0673c4 */ /* 0x002e70000000c000 */
[----:B--2---:R-:W2:Y:S01]  /*0260*/  REDUX.SUM UR7, R16 ;  /* 0x00000000100773c4 */ /* 0x004ea2000000c000 */
[----:B0-----:R-:W-:-:S05]  /*0270*/  IMAD.U32 R7, RZ, RZ, UR5 ;  /* 0x00000005ff077e24 */ /* 0x001fca000f8e00ff */
[----:B------:R-:W-:Y:S01]  /*0280*/  @P0 REDG.E.ADD.STRONG.GPU desc[UR8][R10.64], R7 ;  /* 0x000000070a00098e */ /* 0x000fe2000c12e108 */
[----:B-1----:R-:W-:-:S05]  /*0290*/  MOV R13, UR6 ;  /* 0x00000006000d7c02 */ /* 0x002fca0008000f00 */
[----:B------:R0:W-:Y:S01]  /*02a0*/  @P0 REDG.E.ADD.STRONG.GPU desc[UR8][R10.64+0x4], R13 ;  /* 0x0000040d0a00098e */ /* 0x0001e2000c12e108 */
[----:B--2---:R-:W-:-:S05]  /*02b0*/  IMAD.U32 R19, RZ, RZ, UR7 ;  /* 0x00000007ff137e24 */ /* 0x004fca000f8e00ff */
[----:B------:R1:W-:Y:S04]  /*02c0*/  @P0 REDG.E.ADD.STRONG.GPU desc[UR8][R10.64+0x8], R19 ;  /* 0x000008130a00098e */ /* 0x0003e8000c12e108 */
[----:B------:R-:W2:Y:S04]  /*02d0*/  LDG.E R14, desc[UR8][R10.64] ;  /* 0x000000080a0e7981 */ /* 0x000ea8000c1e1900 */
[----:B------:R-:W2:Y:S04]  /*02e0*/  LDG.E R15, desc[UR8][R10.64+0x4] ;  /* 0x000004080a0f7981 */ /* 0x000ea8000c1e1900 */
[----:B------:R1:W3:Y:S01]  /*02f0*/  LDG.E R17, desc[UR8][R10.64+0x8] ;  /* 0x000008080a117981 */ /* 0x0002e2000c1e1900 */
[----:B------:R-:W-:Y:S01]  /*0300*/  LEA R16, R4, R5, 0x18 ;  /* 0x0000000504107211 */ /* 0x000fe200078ec0ff */
[----:B------:R-:W4:Y:S08]  /*0310*/  I2F.U32.RP R18, UR10 ;  /* 0x0000000a00127d06 */ /* 0x000f300008209000 */
[----:B----4-:R-:W4:Y:S02]  /*0320*/  MUFU.RCP R18, R18 ;  /* 0x0000001200127308 */ /* 0x010f240000001000 */
[----:B----4-:R-:W-:-:S06]  /*0330*/  IADD3 R12, PT, PT, R18, 0xffffffe, RZ ;  /* 0x0ffffffe120c7810 */ /* 0x010fcc0007ffe0ff */
[----:B0-----:R0:W4:Y:S02]  /*0340*/  F2I.FTZ.U32.TRUNC.NTZ R13, R12 ;  /* 0x0000000c000d7305 */ /* 0x001124000021f000 */
[----:B0-----:R-:W-:-:S06]  /*0350*/  HFMA2 R12, -RZ, RZ, 0, 0 ;  /* 0x00000000ff0c7431 */ /* 0x001fcc00000001ff */
[----:B-1----:R-:W0:Y:S01]  /*0360*/  I2F.U32.RP R11, UR11 ;  /* 0x0000000b000b7d06 */ /* 0x002e220008209000 */
[----:B----4-:R-:W-:-:S04]  /*0370*/  IMAD.MOV R19, RZ, RZ, -R13 ;  /* 0x000000ffff137224 */ /* 0x010fc800078e0a0d */
[----:B------:R-:W-:-:S04]  /*0380*/  IMAD R19, R19, UR10, RZ ;  /* 0x0000000a13137c24 */ /* 0x000fc8000f8e02ff */
[----:B------:R-:W-:Y:S01]  /*0390*/  IMAD.HI.U32 R13, R13, R19, R12 ;  /* 0x000000130d0d7227 */ /* 0x000fe200078e000c */
[----:B0-----:R-:W0:Y:S01]  /*03a0*/  MUFU.RCP R11, R11 ;  /* 0x0000000b000b7308 */ /* 0x001e220000001000 */
[----:B------:R-:W-:Y:S01]  /*03b0*/  ISETP.NE.U32.AND P2, PT, RZ, UR10, PT ;  /* 0x0000000aff007c0c */ /* 0x000fe2000bf45070 */
[----:B------:R-:W-:Y:S01]  /*03c0*/  BSSY.RECONVERGENT B0, `(.L_x_0) ;  /* 0x0000056000007945 */ /* 0x000fe20003800200 */
[----:B--2---:R-:W-:Y:S04]  /*03d0*/  STS.64 [R16], R14 ;  /* 0x0000000e10007388 */ /* 0x004fe80000000a00 */
[----:B---3--:R-:W-:Y:S01]  /*03e0*/  STS [R16+0x8], R17 ;  /* 0x0000081110007388 */ /* 0x008fe20000000800 */
[----:B------:R-:W-:Y:S06]  /*03f0*/  BAR.SYNC.DEFER_BLOCKING 0x0 ;  /* 0x0000000000007b1d */ /* 0x000fec0000010000 */
[----:B------:R-:W1:Y:S02]  /*0400*/  LDS.128 R4, [R16] ;  /* 0x0000000010047984 */ /* 0x000e640000000c00 */
[----:B-1----:R-:W-:-:S04]  /*0410*/  IMAD.HI.U32 R7, R13, R4, RZ ;  /* 0x000000040d077227 */ /* 0x002fc800078e00ff */
[----:B------:R-:W-:-:S04]  /*0420*/  IMAD.HI.U32 R17, R13, R6, RZ ;  /* 0x000000060d117227 */ /* 0x000fc800078e00ff */
[----:B------:R-:W-:-:S04]  /*0430*/  IMAD.HI.U32 R15, R13, R5, RZ ;  /* 0x000000050d0f7227 */ /* 0x000fc800078e00ff */
[----:B------:R-:W-:Y:S02]  /*0440*/  IMAD.MOV R13, RZ, RZ, -R7 ;  /* 0x000000ffff0d7224 */ /* 0x000fe400078e0a07 */
[----:B------:R-:W-:Y:S01]  /*0450*/  IMAD.MOV R19, RZ, RZ, -R17 ;  /* 0x000000ffff137224 */ /* 0x000fe200078e0a11 */
[----:B------:R-:W-:Y:S01]  /*0460*/  IADD3 R12, PT, PT, -R15, RZ, RZ ;  /* 0x000000ff0f0c7210 */ /* 0x000fe20007ffe1ff */
[----:B------:R-:W-:Y:S02]  /*0470*/  IMAD R10, R13, UR10, R4 ;  /* 0x0000000a0d0a7c24 */ /* 0x000fe4000f8e0204 */
[----:B------:R-:W-:Y:S02]  /*0480*/  IMAD R14, R19, UR10, R6 ;  /* 0x0000000a130e7c24 */ /* 0x000fe4000f8e0206 */
[----:B------:R-:W-:Y:S01]  /*0490*/  IMAD R12, R12, UR10, R5 ;  /* 0x0000000a0c0c7c24 */ /* 0x000fe2000f8e0205 */
[----:B------:R-:W-:Y:S02]  /*04a0*/  ISETP.GE.U32.AND P0, PT, R10, UR10, PT ;  /* 0x0000000a0a007c0c */ /* 0x000fe4000bf06070 */
[----:B------:R-:W-:-:S02]  /*04b0*/  ISETP.GE.U32.AND P5, PT, R14, UR10, PT ;  /* 0x0000000a0e007c0c */ /* 0x000fc4000bfa6070 */
[----:B------:R-:W-:Y:S02]  /*04c0*/  ISETP.GE.U32.AND P3, PT, R12, UR10, PT ;  /* 0x0000000a0c007c0c */ /* 0x000fe4000bf66070 */
[----:B0-----:R-:W-:-:S04]  /*04d0*/  IADD3 R13, PT, PT, R11, 0xffffffe, RZ ;  /* 0x0ffffffe0b0d7810 */ /* 0x001fc80007ffe0ff */
[----:B------:R-:W0:Y:S03]  /*04e0*/  F2I.FTZ.U32.TRUNC.NTZ R11, R13 ;  /* 0x0000000d000b7305 */ /* 0x000e26000021f000 */
[----:B------:R-:W-:Y:S02]  /*04f0*/  @P0 VIADD R10, R10, -UR10 ;  /* 0x8000000a0a0a0c36 */ /* 0x000fe40008000000 */
[----:B------:R-:W-:Y:S02]  /*0500*/  @P5 VIADD R14, R14, -UR10 ;  /* 0x8000000a0e0e5c36 */ /* 0x000fe40008000000 */
[----:B------:R-:W-:Y:S02]  /*0510*/  @P3 IADD3 R12, PT, PT, R12, -UR10, RZ ;  /* 0x8000000a0c0c3c10 */ /* 0x000fe4000fffe0ff */
[----:B------:R-:W-:Y:S02]  /*0520*/  ISETP.GE.U32.AND P1, PT, R10, UR10, PT ;  /* 0x0000000a0a007c0c */ /* 0x000fe4000bf26070 */
[----:B------:R-:W-:-:S02]  /*0530*/  ISETP.GE.U32.AND P6, PT, R14, UR10, PT ;  /* 0x0000000a0e007c0c */ /* 0x000fc4000bfc6070 */
[----:B------:R-:W-:Y:S02]  /*0540*/  ISETP.GE.U32.AND P4, PT, R12, UR10, PT ;  /* 0x0000000a0c007c0c */ /* 0x000fe4000bf86070 */
[----:B0-----:R-:W-:Y:S02]  /*0550*/  IADD3 R14, PT, PT, RZ, -R11, RZ ;  /* 0x8000000bff0e7210 */ /* 0x001fe40007ffe0ff */
[----:B------:R-:W-:Y:S02]  /*0560*/  @P0 IADD3 R7, PT, PT, R7, 0x1, RZ ;  /* 0x0000000107070810 */ /* 0x000fe40007ffe0ff */
[----:B------:R-:W-:Y:S01]  /*0570*/  @P5 IADD3 R17, PT, PT, R17, 0x1, RZ ;  /* 0x0000000111115810 */ /* 0x000fe20007ffe0ff */
[----:B------:R-:W-:Y:S01]  /*0580*/  IMAD.MOV.U32 R10, RZ, RZ, RZ ;  /* 0x000000ffff0a7224 */ /* 0x000fe200078e00ff */
[----:B------:R-:W-:Y:S01]  /*0590*/  LOP3.LUT R12, RZ, UR10, RZ, 0x33, !PT ;  /* 0x0000000aff0c7c12 */ /* 0x000fe2000f8e33ff */
[----:B------:R-:W-:Y:S02]  /*05a0*/  @P3 VIADD R15, R15, 0x1 ;  /* 0x000000010f0f3836 */ /* 0x000fe40000000000 */
[----:B------:R-:W-:-:S02]  /*05b0*/  IMAD R13, R14, UR11, RZ ;  /* 0x0000000b0e0d7c24 */ /* 0x000fc4000f8e02ff */
[----:B------:R-:W-:Y:S02]  /*05c0*/  @P1 VIADD R7, R7, 0x1 ;  /* 0x0000000107071836 */ /* 0x000fe40000000000 */
[----:B------:R-:W-:Y:S01]  /*05d0*/  @P6 VIADD R17, R17, 0x1 ;  /* 0x0000000111116836 */ /* 0x000fe20000000000 */
[----:B------:R-:W-:Y:S01]  /*05e0*/  @P4 IADD3 R15, PT, PT, R15, 0x1, RZ ;  /* 0x000000010f0f4810 */ /* 0x000fe20007ffe0ff */
[----:B------:R-:W-:Y:S01]  /*05f0*/  IMAD.HI.U32 R10, R11, R13, R10 ;  /* 0x0000000d0b0a7227 */ /* 0x000fe200078e000a */
[C---:B------:R-:W-:Y:S02]  /*0600*/  SEL R7, R12.reuse, R7, !P2 ;  /* 0x000000070c077207 */ /* 0x040fe40005000000 */
[C---:B------:R-:W-:Y:S02]  /*0610*/  SEL R17, R12.reuse, R17, !P2 ;  /* 0x000000110c117207 */ /* 0x040fe40005000000 */
[----:B------:R-:W-:Y:S01]  /*0620*/  SEL R15, R12, R15, !P2 ;  /* 0x0000000f0c0f7207 */ /* 0x000fe20005000000 */
[----:B------:R-:W-:-:S04]  /*0630*/  IMAD.HI.U32 R11, R10, R7, RZ ;  /* 0x000000070a0b7227 */ /* 0x000fc800078e00ff */
[----:B------:R-:W-:-:S04]  /*0640*/  IMAD.HI.U32 R19, R10, R17, RZ ;  /* 0x000000110a137227 */ /* 0x000fc800078e00ff */
[----:B------:R-:W-:Y:S01]  /*0650*/  IMAD.HI.U32 R13, R10, R15, RZ ;  /* 0x0000000f0a0d7227 */ /* 0x000fe200078e00ff */
[----:B------:R-:W-:Y:S02]  /*0660*/  IADD3 R10, PT, PT, -R11, RZ, RZ ;  /* 0x000000ff0b0a7210 */ /* 0x000fe40007ffe1ff */
[----:B------:R-:W-:Y:S01]  /*0670*/  IADD3 R14, PT, PT, -R19, RZ, RZ ;  /* 0x000000ff130e7210 */ /* 0x000fe20007ffe1ff */
[----:B------:R-:W-:Y:S02]  /*0680*/  IMAD.MOV R12, RZ, RZ, -R13 ;  /* 0x000000ffff0c7224 */ /* 0x000fe400078e0a0d */
[----:B------:R-:W-:Y:S02]  /*0690*/  IMAD R7, R10, UR11, R7 ;  /* 0x0000000b0a077c24 */ /* 0x000fe4000f8e0207 */
[----:B------:R-:W-:Y:S02]  /*06a0*/  IMAD R17, R14, UR11, R17 ;  /* 0x0000000b0e117c24 */ /* 0x000fe4000f8e0211 */
[----:B------:R-:W-:Y:S01]  /*06b0*/  IMAD R15, R12, UR11, R15 ;  /* 0x0000000b0c0f7c24 */ /* 0x000fe2000f8e020f */
[----:B------:R-:W-:-:S02]  /*06c0*/  ISETP.GE.U32.AND P6, PT, R7, UR11, PT ;  /* 0x0000000b07007c0c */ /* 0x000fc4000bfc6070 */
[----:B------:R-:W-:Y:S02]  /*06d0*/  ISETP.GE.U32.AND P4, PT, R17, UR11, PT ;  /* 0x0000000b11007c0c */ /* 0x000fe4000bf86070 */
[----:B------:R-:W-:-:S09]  /*06e0*/  ISETP.GE.U32.AND P5, PT, R15, UR11, PT ;  /* 0x0000000b0f007c0c */ /* 0x000fd2000bfa6070 */
[----:B------:R-:W-:Y:S02]  /*06f0*/  @P6 VIADD R7, R7, -UR11 ;  /* 0x8000000b07076c36 */ /* 0x000fe40008000000 */
[----:B------:R-:W-:Y:S02]  /*0700*/  @P4 VIADD R17, R17, -UR11 ;  /* 0x8000000b11114c36 */ /* 0x000fe40008000000 */
[----:B------:R-:W-:Y:S02]  /*0710*/  @P5 IADD3 R15, PT, PT, R15, -UR11, RZ ;  /* 0x8000000b0f0f5c10 */ /* 0x000fe4000fffe0ff */
[----:B------:R-:W-:Y:S02]  /*0720*/  ISETP.GE.U32.AND P3, PT, R7, UR11, PT ;  /* 0x0000000b07007c0c */ /* 0x000fe4000bf66070 */
[----:B------:R-:W-:Y:S02]  /*0730*/  ISETP.GE.U32.AND P1, PT, R17, UR11, PT ;  /* 0x0000000b11007c0c */ /* 0x000fe4000bf26070 */
[----:B------:R-:W-:-:S02]  /*0740*/  ISETP.GE.U32.AND P2, PT, R15, UR11, PT ;  /* 0x0000000b0f007c0c */ /* 0x000fc4000bf46070 */
[----:B------:R-:W-:Y:S01]  /*0750*/  LOP3.LUT P0, RZ, R9, R0, RZ, 0xfc, !PT ;  /* 0x0000000009ff7212 */ /* 0x000fe2000780fcff */
[----:B------:R-:W-:Y:S01]  /*0760*/  @P5 VIADD R13, R13, 0x1 ;  /* 0x000000010d0d5836 */ /* 0x000fe20000000000 */
[----:B------:R-:W-:Y:S02]  /*0770*/  @P6 IADD3 R11, PT, PT, R11, 0x1, RZ ;  /* 0x000000010b0b6810 */ /* 0x000fe40007ffe0ff */
[----:B------:R-:W-:Y:S02]  /*0780*/  @P4 IADD3 R19, PT, PT, R19, 0x1, RZ ;  /* 0x0000000113134810 */ /* 0x000fe40007ffe0ff */
[----:B------:R-:W-:Y:S01]  /*0790*/  ISETP.NE.U32.AND P6, PT, RZ, UR11, PT ;  /* 0x0000000bff007c0c */ /* 0x000fe2000bfc5070 */
[----:B------:R-:W-:Y:S01]  /*07a0*/  @P3 VIADD R11, R11, 0x1 ;  /* 0x000000010b0b3836 */ /* 0x000fe20000000000 */
[----:B------:R-:W-:Y:S01]  /*07b0*/  LOP3.LUT R0, RZ, UR11, RZ, 0x33, !PT ;  /* 0x0000000bff007c12 */ /* 0x000fe2000f8e33ff */
[----:B------:R-:W-:Y:S02]  /*07c0*/  @P1 VIADD R19, R19, 0x1 ;  /* 0x0000000113131836 */ /* 0x000fe40000000000 */
[----:B------:R-:W-:-:S02]  /*07d0*/  @P2 IADD3 R13, PT, PT, R13, 0x1, RZ ;  /* 0x000000010d0d2810 */ /* 0x000fc40007ffe0ff */
[C---:B------:R-:W-:Y:S02]  /*07e0*/  SEL R7, R0.reuse, R11, !P6 ;  /* 0x0000000b00077207 */ /* 0x040fe40007000000 */
[C---:B------:R-:W-:Y:S02]  /*07f0*/  SEL R13, R0.reuse, R13, !P6 ;  /* 0x0000000d000d7207 */ /* 0x040fe40007000000 */
[----:B------:R-:W-:Y:S01]  /*0800*/  SEL R19, R0, R19, !P6 ;  /* 0x0000001300137207 */ /* 0x000fe20007000000 */
[----:B------:R-:W-:Y:S06]  /*0810*/  @P0 BRA `(.L_x_1) ;  /* 0x0000000000400947 */ /* 0x000fec0003800000 */
[----:B------:R-:W0:Y:S01]  /*0820*/  LDCU.64 UR6, c[0x4][URZ] ;  /* 0x01000000ff0677ac */ /* 0x000e220008000a00 */
[----:B------:R-:W1:Y:S01]  /*0830*/  LDC.64 R10, c[0x4][RZ] ;  /* 0x01000000ff0a7b82 */ /* 0x000e620000000a00 */
[----:B------:R-:W-:Y:S02]  /*0840*/  VOTEU.ANY UR4, UPT, PT ;  /* 0x0000000000047886 */ /* 0x000fe400038e0100 */
[----:B------:R-:W-:Y:S02]  /*0850*/  UFLO.U32 UR12, UR4 ;  /* 0x00000004000c72bd */ /* 0x000fe400080e0000 */
[----:B------:R-:W-:-:S04]  /*0860*/  UPOPC UR4, UR4 ;  /* 0x00000004000472bf */ /* 0x000fc80008000000 */
[----:B------:R-:W-:Y:S02]  /*0870*/  ISETP.EQ.U32.AND P0, PT, R8, UR12, PT ;  /* 0x0000000c08007c0c */ /* 0x000fe4000bf02070 */
[----:B------:R-:W-:Y:S02]  /*0880*/  IMAD R15, R4, UR4, RZ ;  /* 0x00000004040f7c24 */ /* 0x000fe4000f8e02ff */
[----:B------:R-:W-:Y:S01]  /*0890*/  IMAD R5, R5, UR4, RZ ;  /* 0x0000000405057c24 */ /* 0x000fe2000f8e02ff */
[----:B0-----:R-:W-:Y:S01]  /*08a0*/  UIADD3 UR5, UP0, UPT, UR6, 0x4, URZ ;  /* 0x0000000406057890 */ /* 0x001fe2000ff1e0ff */
[----:B------:R-:W-:-:S03]  /*08b0*/  IMAD R17, R6, UR4, RZ ;  /* 0x0000000406117c24 */ /* 0x000fc6000f8e02ff */
[----:B------:R-:W-:Y:S02]  /*08c0*/  UIADD3.X UR6, UPT, UPT, URZ, UR7, URZ, UP0, !UPT ;  /* 0x00000007ff067290 */ /* 0x000fe400087fe4ff */
[----:B------:R-:W-:Y:S02]  /*08d0*/  MOV R8, UR5 ;  /* 0x0000000500087c02 */ /* 0x000fe40008000f00 */
[----:B-1----:R0:W-:Y:S02]  /*08e0*/  @P0 REDG.E.ADD.STRONG.GPU desc[UR8][R10.64], R15 ;  /* 0x0000000f0a00098e */ /* 0x0021e4000c12e108 */
[----:B------:R-:W-:-:S05]  /*08f0*/  IMAD.U32 R9, RZ, RZ, UR6 ;  /* 0x00000006ff097e24 */ /* 0x000fca000f8e00ff */
[----:B------:R0:W-:Y:S04]  /*0900*/  @P0 REDG.E.ADD.STRONG.GPU desc[UR8][R8.64], R5 ;  /* 0x000000050800098e */ /* 0x0001e8000c12e108 */
[----:B------:R0:W-:Y:S02]  /*0910*/  @P0 REDG.E.ADD.STRONG.GPU desc[UR8][R8.64+0x4], R17 ;  /* 0x000004110800098e */ /* 0x0001e4000c12e108 */
.L_x_1:
[----:B------:R-:W-:Y:S05]  /*0920*/  BSYNC.RECONVERGENT B0 ;  /* 0x0000000000007941 */ /* 0x000fea0003800200 */
.L_x_0:
[----:B------:R-:W-:Y:S04]  /*0930*/  STG.E.U8 desc[UR8][R2.64], R7 ;  /* 0x0000000702007986 */ /* 0x000fe8000c101108 */
[----:B------:R-:W-:Y:S04]  /*0940*/  STG.E.U8 desc[UR8][R2.64+0x1], R13 ;  /* 0x0000010d02007986 */ /* 0x000fe8000c101108 */
[----:B------:R-:W-:Y:S01]  /*0950*/  STG.E.U8 desc[UR8][R2.64+0x2], R19 ;  /* 0x0000021302007986 */ /* 0x000fe2000c101108 */
[----:B------:R-:W-:Y:S05]  /*0960*/  EXIT ;  /* 0x000000000000794d */ /* 0x000fea0003800000 */
.L_x_2:
[----:B------:R-:W-:-:S00]  /*0970*/  BRA `(.L_x_2) ;  /* 0xfffffffc00fc7947 */ /* 0x000fc0000383ffff */
[----:B------:R-:W-:-:S00]  /*0980*/  NOP ;  /* 0x0000000000007918 */ /* 0x000fc00000000000 */
[----:B------:R-:W-:-:S00]  /*0990*/  NOP ;  /* 0x0000000000007918 */ /* 0x000fc00000000000 */
[----:B------:R-:W-:-:S00]  /*09a0*/  NOP ;  /* 0x0000000000007918 */ /* 0x000fc00000000000 */
[----:B------:R-:W-:-:S00]  /*09b0*/  NOP ;  /* 0x0000000000007918 */ /* 0x000fc00000000000 */
[----:B------:R-:W-:-:S00]  /*09c0*/  NOP ;  /* 0x0000000000007918 */ /* 0x000fc00000000000 */
[----:B------:R-:W-:-:S00]  /*09d0*/  NOP ;  /* 0x0000000000007918 */ /* 0x000fc00000000000 */
[----:B------:R-:W-:-:S00]  /*09e0*/  NOP ;  /* 0x0000000000007918 */ /* 0x000fc00000000000 */
[----:B------:R-:W-:-:S00]  /*09f0*/  NOP ;  /* 0x0000000000007918 */ /* 0x000fc00000000000 */
.L_x_11:


//--------------------- .text._Z12mosaicAver_4P3rgbP6mosaic --------------------------
	.section	.text._Z12mosaicAver_4P3rgbP6mosaic,"ax",@progbits
	.align	128
        .global         _Z12mosaicAver_4P3rgbP6mosaic
        .type           _Z12mosaicAver_4P3rgbP6mosaic,@function
        .size           _Z12mosaicAver_4P3rgbP6mosaic,(.L_x_12 - _Z12mosaicAver_4P3rgbP6mosaic)
        .other          _Z12mosaicAver_4P3rgbP6mosaic,@"STO_CUDA_ENTRY STV_DEFAULT"
_Z12mosaicAver_4P3rgbP6mosaic:
.text._Z12mosaicAver_4P3rgbP6mosaic:
[----:B------:R-:W-:Y:S01]  /*0000*/  LDC R1, c[0x0][0x37c] ;  /* 0x0000df00ff017b82 */ /* 0x000fe20000000800 */
[----:B------:R-:W0:Y:S07]  /*0010*/  S2R R4, SR_CTAID.X ;  /* 0x0000000000047919 */ /* 0x000e2e0000002500 */
[----:B------:R-:W0:Y:S01]  /*0020*/  S2UR UR4, SR_CTAID.Y ;  /* 0x00000000000479c3 */ /* 0x000e220000002600 */
[----:B------:R-:W1:Y:S01]  /*0030*/  LDCU.64 UR8, c[0x0][0x358] ;  /* 0x00006b00ff0877ac */ /* 0x000e620008000a00 */
[----:B------:R-:W2:Y:S01]  /*0040*/  S2R R0, SR_TID.Y ;  /* 0x0000000000007919 */ /* 0x000ea20000002200 */
[----:B------:R-:W3:Y:S05]  /*0050*/  S2R R9, SR_TID.X ;  /* 0x0000000000097919 */ /* 0x000eea0000002100 */
[----:B------:R-:W0:Y:S01]  /*0060*/  LDC R5, c[0x0][0x370] ;  /* 0x0000dc00ff057b82 */ /* 0x000e220000000800 */
[----:B------:R-:W3:Y:S01]  /*0070*/  LDCU UR10, c[0x0][0x360] ;  /* 0x00006c00ff0a77ac */ /* 0x000ee20008000800 */
[----:B------:R-:W2:Y:S06]  /*0080*/  LDCU UR11, c[0x0][0x364] ;  /* 0x00006c80ff0b77ac */ /* 0x000eac0008000800 */
[----:B------:R-:W4:Y:S01]  /*0090*/  LDC.64 R2, c[0x0][0x380] ;  /* 0x0000e000ff027b82 */ /* 0x000f220000000a00 */
[----:B------:R-:W5:Y:S07]  /*00a0*/  S2R R8, SR_LANEID ;  /* 0x0000000000087919 */ /* 0x000f6e0000000000 */
[----:B------:R-:W5:Y:S01]  /*00b0*/  LDC.64 R10, c[0x0][0x388] ;  /* 0x0000e200ff0a7b82 */ /* 0x000f620000000a00 */
[----:B0-----:R-:W-:-:S04]  /*00c0*/  IMAD R5, R5, UR4, R4 ;  /* 0x0000000405057c24 */ /* 0x001fc8000f8e0204 */
[----:B--2---:R-:W-:-:S04]  /*00d0*/  IMAD R4, R5, UR11, R0 ;  /* 0x0000000b05047c24 */ /* 0x004fc8000f8e0200 */
[----:B---3--:R-:W-:-:S04]  /*00e0*/  IMAD R7, R4, UR10, R9 ;  /* 0x0000000a04077c24 */ /* 0x008fc8000f8e0209 */
[----:B----4-:R-:W-:-:S05]  /*00f0*/  IMAD.WIDE R2, R7, 0x3, R2 ;  /* 0x0000000307027825 */ /* 0x010fca00078e0202 */
[----:B-1----:R-:W2:Y:S01]  /*0100*/  LDG.E.U8 R4, desc[UR8][R2.64] ;  /* 0x0000000802047981 */ /* 0x002ea2000c1e1100 */
[----:B------:R-:W-:Y:S01]  /*0110*/  VOTEU.ANY UR4, UPT, PT ;  /* 0x0000000000047886 */ /* 0x000fe200038e0100 */
[----:B-----5:R-:W-:Y:S01]  /*0120*/  IMAD.WIDE R10, R5, 0xc, R10 ;  /* 0x0000000c050a7825 */ /* 0x020fe200078e020a */
[----:B------:R-:W-:-:S06]  /*0130*/  UFLO.U32 UR4, UR4 ;  /* 0x00000004000472bd */ /* 0x000fcc00080e0000 */
[----:B------:R-:W-:Y:S01]  /*0140*/  ISETP.EQ.U32.AND P0, PT, R8, UR4, PT ;  /* 0x0000000408007c0c */ /* 0x000fe2000bf02070 */
[----:B--2---:R-:W0:Y:S02]  /*0150*/  REDUX.SUM UR5, R4 ;  /* 0x00000000040573c4 */ /* 0x004e24000000c000 */
[----:B0-----:R-:W-:-:S10]  /*0160*/  IMAD.U32 R7, RZ, RZ, UR5 ;  /* 0x00000005ff077e24 */ /* 0x001fd4000f8e00ff */
[----:B------:R-:W-:Y:S04]  /*0170*/  @P0 REDG.E.ADD.STRONG.GPU desc[UR8][R10.64], R7 ;  /* 0x000000070a00098e */ /* 0x000fe8000c12e108 */
[----:B------:R-:W2:Y:S02]  /*0180*/  LDG.E.U8 R5, desc[UR8][R2.64+0x1] ;  /* 0x0000010802057981 */ /* 0x000ea4000c1e1100 */
[----:B--2---:R-:W0:Y:S02]  /*0190*/  REDUX.SUM UR4, R5 ;  /* 0x00000000050473c4 */ /* 0x004e24000000c000 */
[----:B0-----:R-:W-:-:S05]  /*01a0*/  MOV R17, UR4 ;  /* 0x0000000400117c02 */ /* 0x001fca0008000f00 */
[----:B------:R-:W-:Y:S04]  /*01b0*/  @P0 REDG.E.ADD.STRONG.GPU desc[UR8][R10.64+0x4], R17 ;  /* 0x000004110a00098e */ /* 0x000fe8000c12e108 */
[----:B------:R-:W2:Y:S01]  /*01c0*/  LDG.E.U8 R4, desc[UR8][R2.64+0x2] ;  /* 0x0000020802047981 */ /* 0x000ea2000c1e1100 */
[----:B------:R-:W0:Y:S08]  /*01d0*/  S2UR UR5, SR_CgaCtaId ;  /* 0x00000000000579c3 */ /* 0x000e300000008800 */
[----:B--2---:R-:W1:Y:S02]  /*01e0*/  REDUX.SUM UR4, R4 ;  /* 0x00000000040473c4 */ /* 0x004e64000000c000 */
[----:B-1----:R-:W-:-:S05]  /*01f0*/  IMAD.U32 R19, RZ, RZ, UR4 ;  /* 0x00000004ff137e24 */ /* 0x002fca000f8e00ff */
[----:B------:R1:W-:Y:S04]  /*0200*/  @P0 REDG.E.ADD.STRONG.GPU desc[UR8][R10.64+0x8], R19 ;  /* 0x000008130a00098e */ /* 0x0003e8000c12e108 */
[----:B------:R-:W2:Y:S04]  /*0210*/  LDG.E R12, desc[UR8][R10.64] ;  /* 0x000000080a0c7981 */ /* 0x000ea8000c1e1900 */
[----:B------:R-:W2:Y:S04]  /*0220*/  LDG.E R13, desc[UR8][R10.64+0x4] ;  /* 0x000004080a0d7981 */ /* 0x000ea8000c1e1900 */
[----:B------:R1:W3:Y:S01]  /*0230*/  LDG.E R14, desc[UR8][R10.64+0x8] ;  /* 0x000008080a0e7981 */ /* 0x0002e2000c1e1900 */
[----:B------:R-:W-:Y:S01]  /*0240*/  UMOV UR4, 0x400 ;  /* 0x0000040000047882 */ /* 0x000fe20000000000 */
[----:B------:R-:W4:Y:S01]  /*0250*/  I2F.U32.RP R15, UR10 ;  /* 0x0000000a000f7d06 */ /* 0x000f220008209000 */
[----:B0-----:R-:W-:Y:S01]  /*0260*/  ULEA UR4, UR5, UR4, 0x18 ;  /* 0x0000000405047291 */ /* 0x001fe2000f8ec0ff */
[----:B------:R-:W-:Y:S01]  /*0270*/  ISETP.NE.U32.AND P2, PT, RZ, UR10, PT ;  /* 0x0000000aff007c0c */ /* 0x000fe2000bf45070 */
[----:B------:R-:W-:Y:S01]  /*0280*/  BSSY.RECONVERGENT B0, `(.L_x_3) ;  /* 0x000005f000007945 */ /* 0x000fe20003800200 */
[----:B-1----:R-:W-:-:S04]  /*0290*/  HFMA2 R10, -RZ, RZ, 0, 0 ;  /* 0x00000000ff0a7431 */ /* 0x002fc800000001ff */
[----:B------:R-:W0:Y:S08]  /*02a0*/  I2F.U32.RP R17, UR11 ;  /* 0x0000000b00117d06 */ /* 0x000e300008209000 */
[----:B----4-:R-:W1:Y:S08]  /*02b0*/  MUFU.RCP R15, R15 ;  /* 0x0000000f000f7308 */ /* 0x010e700000001000 */
[----:B0-----:R-:W-:Y:S01]  /*02c0*/  MUFU.RCP R17, R17 ;  /* 0x0000001100117308 */ /* 0x001fe20000001000 */
[----:B-1----:R-:W-:-:S07]  /*02d0*/  IADD3 R16, PT, PT, R15, 0xffffffe, RZ ;  /* 0x0ffffffe0f107810 */ /* 0x002fce0007ffe0ff */
[----:B------:R-:W0:Y:S02]  /*02e0*/  F2I.FTZ.U32.TRUNC.NTZ R11, R16 ;  /* 0x00000010000b7305 */ /* 0x000e24000021f000 */
[----:B0-----:R-:W-:-:S04]  /*02f0*/  IMAD.MOV R15, RZ, RZ, -R11 ;  /* 0x000000ffff0f7224 */ /* 0x001fc800078e0a0b */
[----:B------:R-:W-:-:S04]  /*0300*/  IMAD R15, R15, UR10, RZ ;  /* 0x0000000a0f0f7c24 */ /* 0x000fc8000f8e02ff */
[----:B------:R-:W-:Y:S01]  /*0310*/  IMAD.HI.U32 R11, R11, R15, R10 ;  /* 0x0000000f0b0b7227 */ /* 0x000fe200078e000a */
[----:B--2---:R-:W-:Y:S04]  /*0320*/  STS.64 [UR4], R12 ;  /* 0x0000000cff007988 */ /* 0x004fe80008000a04 */
[----:B---3--:R-:W-:Y:S01]  /*0330*/  STS [UR4+0x8], R14 ;  /* 0x0000080eff007988 */ /* 0x008fe20008000804 */
[----:B------:R-:W-:Y:S06]  /*0340*/  BAR.SYNC.DEFER_BLOCKING 0x0 ;  /* 0x0000000000007b1d */ /* 0x000fec0000010000 */
[----:B------:R-:W0:Y:S02]  /*0350*/  LDS.128 R4, [UR4] ;  /* 0x00000004ff047984 */ /* 0x000e240008000c00 */
[----:B0-----:R-:W-:-:S04]  /*0360*/  IMAD.HI.U32 R7, R11, R4, RZ ;  /* 0x000000040b077227 */ /* 0x001fc800078e00ff */
[----:B------:R-:W-:-:S04]  /*0370*/  IMAD.HI.U32 R15, R11, R6, RZ ;  /* 0x000000060b0f7227 */ /* 0x000fc800078e00ff */
[----:B------:R-:W-:-:S04]  /*0380*/  IMAD.HI.U32 R13, R11, R5, RZ ;  /* 0x000000050b0d7227 */ /* 0x000fc800078e00ff */
[----:B------:R-:W-:Y:S01]  /*0390*/  IMAD.MOV R11, RZ, RZ, -R7 ;  /* 0x000000ffff0b7224 */ /* 0x000fe200078e0a07 */
[----:B------:R-:W-:Y:S01]  /*03a0*/  IADD3 R12, PT, PT, -R13, RZ, RZ ;  /* 0x000000ff0d0c7210 */ /* 0x000fe20007ffe1ff */
[----:B------:R-:W-:Y:S02]  /*03b0*/  IMAD.MOV R19, RZ, RZ, -R15 ;  /* 0x000000ffff137224 */ /* 0x000fe400078e0a0f */
[----:B------:R-:W-:Y:S01]  /*03c0*/  IMAD R10, R11, UR10, R4 ;  /* 0x0000000a0b0a7c24 */ /* 0x000fe2000f8e0204 */
[----:B------:R-:W-:Y:S01]  /*03d0*/  IADD3 R11, PT, PT, R17, 0xffffffe, RZ ;  /* 0x0ffffffe110b7810 */ /* 0x000fe20007ffe0ff */
[----:B------:R-:W-:Y:S02]  /*03e0*/  IMAD R14, R19, UR10, R6 ;  /* 0x0000000a130e7c24 */ /* 0x000fe4000f8e0206 */
[----:B------:R-:W-:Y:S01]  /*03f0*/  IMAD R12, R12, UR10, R5 ;  /* 0x0000000a0c0c7c24 */ /* 0x000fe2000f8e0205 */
[----:B------:R-:W-:Y:S02]  /*0400*/  ISETP.GE.U32.AND P0, PT, R10, UR10, PT ;  /* 0x0000000a0a007c0c */ /* 0x000fe4000bf06070 */
[----:B------:R-:W-:Y:S01]  /*0410*/  ISETP.GE.U32.AND P5, PT, R14, UR10, PT ;  /* 0x0000000a0e007c0c */ /* 0x000fe2000bfa6070 */
[----:B------:R-:W0:Y:S01]  /*0420*/  F2I.FTZ.U32.TRUNC.NTZ R11, R11 ;  /* 0x0000000b000b7305 */ /* 0x000e22000021f000 */
[----:B------:R-:W-:-:S09]  /*0430*/  ISETP.GE.U32.AND P3, PT, R12, UR10, PT ;  /* 0x0000000a0c007c0c */ /* 0x000fd2000bf66070 */
[----:B------:R-:W-:Y:S01]  /*0440*/  @P0 VIADD R10, R10, -UR10 ;  /* 0x8000000a0a0a0c36 */ /* 0x000fe20008000000 */
[----:B------:R-:W-:Y:S01]  /*0450*/  @P0 IADD3 R7, PT, PT, R7, 0x1, RZ ;  /* 0x0000000107070810 */ /* 0x000fe20007ffe0ff */
[----:B------:R-:W-:Y:S01]  /*0460*/  @P5 VIADD R14, R14, -UR10 ;  /* 0x8000000a0e0e5c36 */ /* 0x000fe20008000000 */
[----:B------:R-:W-:Y:S01]  /*0470*/  @P5 IADD3 R15, PT, PT, R15, 0x1, RZ ;  /* 0x000000010f0f5810 */ /* 0x000fe20007ffe0ff */
[----:B------:R-:W-:Y:S01]  /*0480*/  @P3 VIADD R13, R13, 0x1 ;  /* 0x000000010d0d3836 */ /* 0x000fe20000000000 */
[----:B------:R-:W-:Y:S01]  /*0490*/  ISETP.GE.U32.AND P1, PT, R10, UR10, PT ;  /* 0x0000000a0a007c0c */ /* 0x000fe2000bf26070 */
[----:B------:R-:W-:Y:S01]  /*04a0*/  IMAD.MOV.U32 R10, RZ, RZ, RZ ;  /* 0x000000ffff0a7224 */ /* 0x000fe200078e00ff */
[----:B------:R-:W-:Y:S02]  /*04b0*/  ISETP.GE.U32.AND P6, PT, R14, UR10, PT ;  /* 0x0000000a0e007c0c */ /* 0x000fe4000bfc6070 */
[----:B------:R-:W-:Y:S02]  /*04c0*/  @P3 IADD3 R12, PT, PT, R12, -UR10, RZ ;  /* 0x8000000a0c0c3c10 */ /* 0x000fe4000fffe0ff */
[----:B0-----:R-:W-:-:S02]  /*04d0*/  IADD3 R17, PT, PT, RZ, -R11, RZ ;  /* 0x8000000bff117210 */ /* 0x001fc40007ffe0ff */
[----:B------:R-:W-:Y:S02]  /*04e0*/  ISETP.GE.U32.AND P4, PT, R12, UR10, PT ;  /* 0x0000000a0c007c0c */ /* 0x000fe4000bf86070 */
[----:B------:R-:W-:Y:S01]  /*04f0*/  LOP3.LUT R12, RZ, UR10, RZ, 0x33, !PT ;  /* 0x0000000aff0c7c12 */ /* 0x000fe2000f8e33ff */
[----:B------:R-:W-:Y:S01]  /*0500*/  IMAD R17, R17, UR11, RZ ;  /* 0x0000000b11117c24 */ /* 0x000fe2000f8e02ff */
[----:B------:R-:W-:Y:S01]  /*0510*/  LOP3.LUT P0, RZ, R9, R0, RZ, 0xfc, !PT ;  /* 0x0000000009ff7212 */ /* 0x000fe2000780fcff */
[----:B------:R-:W-:Y:S01]  /*0520*/  @P1 VIADD R7, R7, 0x1 ;  /* 0x0000000107071836 */ /* 0x000fe20000000000 */
[----:B------:R-:W-:Y:S01]  /*0530*/  LOP3.LUT R0, RZ, UR11, RZ, 0x33, !PT ;  /* 0x0000000bff007c12 */ /* 0x000fe2000f8e33ff */
[----:B------:R-:W-:Y:S02]  /*0540*/  @P6 VIADD R15, R15, 0x1 ;  /* 0x000000010f0f6836 */ /* 0x000fe40000000000 */
[----:B------:R-:W-:Y:S01]  /*0550*/  IMAD.HI.U32 R10, R11, R17, R10 ;  /* 0x000000110b0a7227 */ /* 0x000fe200078e000a */
[----:B------:R-:W-:-:S02]  /*0560*/  SEL R7, R12, R7, !P2 ;  /* 0x000000070c077207 */ /* 0x000fc40005000000 */
[----:B------:R-:W-:Y:S02]  /*0570*/  SEL R17, R12, R15, !P2 ;  /* 0x0000000f0c117207 */ /* 0x000fe40005000000 */
[----:B------:R-:W-:Y:S01]  /*0580*/  @P4 IADD3 R13, PT, PT, R13, 0x1, RZ ;  /* 0x000000010d0d4810 */ /* 0x000fe20007ffe0ff */
[----:B------:R-:W-:-:S03]  /*0590*/  IMAD.HI.U32 R11, R10, R7, RZ ;  /* 0x000000070a0b7227 */ /* 0x000fc600078e00ff */
[----:B------:R-:W-:Y:S01]  /*05a0*/  SEL R13, R12, R13, !P2 ;  /* 0x0000000d0c0d7207 */ /* 0x000fe20005000000 */
        /* <DEDUP_REMOVED lines=11> */
[----:B------:R-:W-:Y:S01]  /*0660*/  @P6 VIADD R7, R7, -UR11 ;  /* 0x8000000b07076c36 */ /* 0x000fe20008000000 */
[----:B------:R-:W-:Y:S01]  /*0670*/  @P6 IADD3 R11, PT, PT, R11, 0x1, RZ ;  /* 0x000000010b0b6810 */ /* 0x000fe20007ffe0ff */
[----:B------:R-:W-:Y:S01]  /*0680*/  @P4 VIADD R17, R17, -UR11 ;  /* 0x8000000b11114c36 */ /* 0x000fe20008000000 */
[----:B------:R-:W-:Y:S01]  /*0690*/  @P4 IADD3 R19, PT, PT, R19, 0x1, RZ ;  /* 0x0000000113134810 */ /* 0x000fe20007ffe0ff */
[----:B------:R-:W-:Y:S01]  /*06a0*/  @P5 VIADD R15, R15, 0x1 ;  /* 0x000000010f0f5836 */ /* 0x000fe20000000000 */
[----:B------:R-:W-:Y:S02]  /*06b0*/  @P5 IADD3 R13, PT, PT, R13, -UR11, RZ ;  /* 0x8000000b0d0d5c10 */ /* 0x000fe4000fffe0ff */
[----:B------:R-:W-:Y:S02]  /*06c0*/  ISETP.GE.U32.AND P3, PT, R7, UR11, PT ;  /* 0x0000000b07007c0c */ /* 0x000fe4000bf66070 */
[----:B------:R-:W-:Y:S02]  /*06d0*/  ISETP.GE.U32.AND P1, PT, R17, UR11, PT ;  /* 0x0000000b11007c0c */ /* 0x000fe4000bf26070 */
[----:B------:R-:W-:-:S02]  /*06e0*/  ISETP.GE.U32.AND P2, PT, R13, UR11, PT ;  /* 0x0000000b0d007c0c */ /* 0x000fc4000bf46070 */
[----:B------:R-:W-:-:S07]  /*06f0*/  ISETP.NE.U32.AND P6, PT, RZ, UR11, PT ;  /* 0x0000000bff007c0c */ /* 0x000fce000bfc5070 */
[----:B------:R-:W-:Y:S02]  /*0700*/  @P3 VIADD R11, R11, 0x1 ;  /* 0x000000010b0b3836 */ /* 0x000fe40000000000 */
[----:B------:R-:W-:Y:S02]  /*0710*/  @P1 VIADD R19, R19, 0x1 ;  /* 0x0000000113131836 */ /* 0x000fe40000000000 */
[----:B------:R-:W-:Y:S02]  /*0720*/  @P2 IADD3 R15, PT, PT, R15, 0x1, RZ ;  /* 0x000000010f0f2810 */ /* 0x000fe40007ffe0ff */
        /* <DEDUP_REMOVED lines=20> */
.L_x_4:
[----:B------:R-:W-:Y:S05]  /*0870*/  BSYNC.RECONVERGENT B0 ;  /* 0x0000000000007941 */ /* 0x000fea0003800200 */
.L_x_3:
[----:B------:R-:W-:Y:S04]  /*0880*/  STG.E.U8 desc[UR8][R2.64], R7 ;  /* 0x0000000702007986 */ /* 0x000fe8000c101108 */
[----:B------:R-:W-:Y:S04]  /*0890*/  STG.E.U8 desc[UR8][R2.64+0x1], R15 ;  /* 0x0000010f02007986 */ /* 0x000fe8000c101108 */
[----:B------:R-:W-:Y:S01]  /*08a0*/  STG.E.U8 desc[UR8][R2.64+0x2], R19 ;  /* 0x0000021302007986 */ /* 0x000fe2000c101108 */
[----:B------:R-:W-:Y:S05]  /*08b0*/  EXIT ;  /* 0x000000000000794d */ /* 0x000fea0003800000 */
.L_x_5:
        /* <DEDUP_REMOVED lines=12> */
.L_x_12:


//--------------------- .text._Z12mosaicAver_3P3rgbP6mosaic --------------------------
	.section	.text._Z12mosaicAver_3P3rgbP6mosaic,"ax",@progbits
	.align	128
        .global         _Z12mosaicAver_3P3rgbP6mosaic
        .type           _Z12mosaicAver_3P3rgbP6mosaic,@function
        .size           _Z12mosaicAver_3P3rgbP6mosaic,(.L_x_13 - _Z12mosaicAver_3P3rgbP6mosaic)
        .other          _Z12mosaicAver_3P3rgbP6mosaic,@"STO_CUDA_ENTRY STV_DEFAULT"
_Z12mosaicAver_3P3rgbP6mosaic:
.text._Z12mosaicAver_3P3rgbP6mosaic:
        /* <DEDUP_REMOVED lines=10> */
[----:B0-----:R-:W-:-:S04]  /*00a0*/  IMAD R7, R7, UR4, R0 ;  /* 0x0000000407077c24 */ /* 0x001fc8000f8e0200 */
[----:B--2---:R-:W-:-:S04]  /*00b0*/  IMAD R0, R7, UR11, R8 ;  /* 0x0000000b07007c24 */ /* 0x004fc8000f8e0208 */
[----:B---3--:R-:W-:-:S04]  /*00c0*/  IMAD R5, R0, UR10, R9 ;  /* 0x0000000a00057c24 */ /* 0x008fc8000f8e0209 */
[----:B----4-:R-:W-:Y:S01]  /*00d0*/  IMAD.WIDE R2, R5, 0x3, R2 ;  /* 0x0000000305027825 */ /* 0x010fe200078e0202 */
[----:B------:R-:W0:Y:S01]  /*00e0*/  S2R R10, SR_LANEID ;  /* 0x00000000000a7919 */ /* 0x000e220000000000 */
[----:B------:R-:W2:Y:S03]  /*00f0*/  LDC.64 R4, c[0x0][0x388] ;  /* 0x0000e200ff047b82 */ /* 0x000ea60000000a00 */
[----:B-1----:R-:W3:Y:S01]  /*0100*/  LDG.E.U8 R0, desc[UR8][R2.64] ;  /* 0x0000000802007981 */ /* 0x002ee2000c1e1100 */
[----:B------:R-:W-:Y:S02]  /*0110*/  VOTEU.ANY UR4, UPT, PT ;  /* 0x0000000000047886 */ /* 0x000fe400038e0100 */
[----:B------:R-:W-:Y:S01]  /*0120*/  UFLO.U32 UR4, UR4 ;  /* 0x00000004000472bd */ /* 0x000fe200080e0000 */
[----:B--2---:R-:W-:-:S05]  /*0130*/  IMAD.WIDE R4, R7, 0xc, R4 ;  /* 0x0000000c07047825 */ /* 0x004fca00078e0204 */
[----:B0-----:R-:W-:Y:S01]  /*0140*/  ISETP.EQ.U32.AND P1, PT, R10, UR4, PT ;  /* 0x000000040a007c0c */ /* 0x001fe2000bf22070 */
[----:B---3--:R-:W0:Y:S02]  /*0150*/  REDUX.SUM UR5, R0 ;  /* 0x00000000000573c4 */ /* 0x008e24000000c000 */
[----:B0-----:R-:W-:-:S10]  /*0160*/  IMAD.U32 R7, RZ, RZ, UR5 ;  /* 0x00000005ff077e24 */ /* 0x001fd4000f8e00ff */
[----:B------:R0:W-:Y:S04]  /*0170*/  @P1 REDG.E.ADD.STRONG.GPU desc[UR8][R4.64], R7 ;  /* 0x000000070400198e */ /* 0x0001e8000c12e108 */
[----:B------:R-:W2:Y:S02]  /*0180*/  LDG.E.U8 R6, desc[UR8][R2.64+0x1] ;  /* 0x0000010802067981 */ /* 0x000ea4000c1e1100 */
[----:B--2---:R-:W1:Y:S02]  /*0190*/  REDUX.SUM UR4, R6 ;  /* 0x00000000060473c4 */ /* 0x004e64000000c000 */
[----:B-1----:R-:W-:-:S05]  /*01a0*/  MOV R11, UR4 ;  /* 0x00000004000b7c02 */ /* 0x002fca0008000f00 */
[----:B------:R0:W-:Y:S04]  /*01b0*/  @P1 REDG.E.ADD.STRONG.GPU desc[UR8][R4.64+0x4], R11 ;  /* 0x0000040b0400198e */ /* 0x0001e8000c12e108 */
[----:B------:R-:W2:Y:S01]  /*01c0*/  LDG.E.U8 R0, desc[UR8][R2.64+0x2] ;  /* 0x0000020802007981 */ /* 0x000ea2000c1e1100 */
[----:B------:R-:W-:Y:S01]  /*01d0*/  LOP3.LUT P0, RZ, R9, R8, RZ, 0xfc, !PT ;  /* 0x0000000809ff7212 */ /* 0x000fe2000780fcff */
[----:B------:R-:W-:Y:S01]  /*01e0*/  BSSY.RECONVERGENT B0, `(.L_x_6) ;  /* 0x0000018000007945 */ /* 0x000fe20003800200 */
[----:B--2---:R-:W1:Y:S02]  /*01f0*/  REDUX.SUM UR4, R0 ;  /* 0x00000000000473c4 */ /* 0x004e64000000c000 */
[----:B-1----:R-:W-:-:S05]  /*0200*/  IMAD.U32 R9, RZ, RZ, UR4 ;  /* 0x00000004ff097e24 */ /* 0x002fca000f8e00ff */
[----:B------:R0:W-:Y:S04]  /*0210*/  @P1 REDG.E.ADD.STRONG.GPU desc[UR8][R4.64+0x8], R9 ;  /* 0x000008090400198e */ /* 0x0001e8000c12e108 */
[----:B------:R-:W-:Y:S05]  /*0220*/  @P0 BRA `(.L_x_7) ;  /* 0x00000000004c0947 */ /* 0x000fea0003800000 */
[----:B------:R-:W2:Y:S01]  /*0230*/  LDG.E R0, desc[UR8][R4.64] ;  /* 0x0000000804007981 */ /* 0x000ea2000c1e1900 */
[----:B0-----:R-:W0:Y:S01]  /*0240*/  LDC.64 R6, c[0x4][RZ] ;  /* 0x01000000ff067b82 */ /* 0x001e220000000a00 */
[----:B------:R-:W-:Y:S01]  /*0250*/  VOTEU.ANY UR4, UPT, PT ;  /* 0x0000000000047886 */ /* 0x000fe200038e0100 */
[----:B------:R-:W1:Y:S01]  /*0260*/  LDCU.64 UR6, c[0x4][URZ] ;  /* 0x01000000ff0677ac */ /* 0x000e620008000a00 */
[----:B------:R-:W-:Y:S02]  /*0270*/  UFLO.U32 UR5, UR4 ;  /* 0x00000004000572bd */ /* 0x000fe400080e0000 */
[----:B------:R-:W-:-:S04]  /*0280*/  UPOPC UR4, UR4 ;  /* 0x00000004000472bf */ /* 0x000fc80008000000 */
[----:B------:R-:W-:Y:S02]  /*0290*/  ISETP.EQ.U32.AND P0, PT, R10, UR5, PT ;  /* 0x000000050a007c0c */ /* 0x000fe4000bf02070 */
[----:B--2---:R-:W-:-:S11]  /*02a0*/  IMAD R11, R0, UR4, RZ ;  /* 0x00000004000b7c24 */ /* 0x004fd6000f8e02ff */
[----:B0-----:R2:W-:Y:S04]  /*02b0*/  @P0 REDG.E.ADD.STRONG.GPU desc[UR8][R6.64], R11 ;  /* 0x0000000b0600098e */ /* 0x0015e8000c12e108 */
[----:B------:R-:W3:Y:S01]  /*02c0*/  LDG.E R0, desc[UR8][R4.64+0x4] ;  /* 0x0000040804007981 */ /* 0x000ee2000c1e1900 */
[----:B-1----:R-:W-:-:S04]  /*02d0*/  UIADD3 UR5, UP0, UPT, UR6, 0x4, URZ ;  /* 0x0000000406057890 */ /* 0x002fc8000ff1e0ff */
[----:B------:R-:W-:Y:S02]  /*02e0*/  UIADD3.X UR6, UPT, UPT, URZ, UR7, URZ, UP0, !UPT ;  /* 0x00000007ff067290 */ /* 0x000fe400087fe4ff */
[----:B------:R-:W-:-:S04]  /*02f0*/  MOV R8, UR5 ;  /* 0x0000000500087c02 */ /* 0x000fc80008000f00 */
[----:B------:R-:W-:Y:S02]  /*0300*/  IMAD.U32 R9, RZ, RZ, UR6 ;  /* 0x00000006ff097e24 */ /* 0x000fe4000f8e00ff */
[----:B---3--:R-:W-:-:S05]  /*0310*/  IMAD R13, R0, UR4, RZ ;  /* 0x00000004000d7c24 */ /* 0x008fca000f8e02ff */
[----:B------:R2:W-:Y:S04]  /*0320*/  @P0 REDG.E.ADD.STRONG.GPU desc[UR8][R8.64], R13 ;  /* 0x0000000d0800098e */ /* 0x0005e8000c12e108 */
[----:B------:R-:W3:Y:S02]  /*0330*/  LDG.E R0, desc[UR8][R4.64+0x8] ;  /* 0x0000080804007981 */ /* 0x000ee4000c1e1900 */
[----:B---3--:R-:W-:-:S05]  /*0340*/  IMAD R15, R0, UR4, RZ ;  /* 0x00000004000f7c24 */ /* 0x008fca000f8e02ff */
[----:B------:R2:W-:Y:S02]  /*0350*/  @P0 REDG.E.ADD.STRONG.GPU desc[UR8][R8.64+0x4], R15 ;  /* 0x0000040f0800098e */ /* 0x0005e4000c12e108 */
.L_x_7:
[----:B------:R-:W-:Y:S05]  /*0360*/  BSYNC.RECONVERGENT B0 ;  /* 0x0000000000007941 */ /* 0x000fea0003800200 */
.L_x_6:
[----:B0-2---:R-:W2:Y:S01]  /*0370*/  LDG.E R9, desc[UR8][R4.64] ;  /* 0x0000000804097981 */ /* 0x005ea2000c1e1900 */
[----:B------:R-:W0:Y:S08]  /*0380*/  I2F.U32.RP R8, UR10 ;  /* 0x0000000a00087d06 */ /* 0x000e300008209000 */
[----:B------:R-:W1:Y:S08]  /*0390*/  I2F.U32.RP R10, UR11 ;  /* 0x0000000b000a7d06 */ /* 0x000e700008209000 */
[----:B0-----:R-:W0:Y:S08]  /*03a0*/  MUFU.RCP R8, R8 ;  /* 0x0000000800087308 */ /* 0x001e300000001000 */
[----:B-1----:R-:W-:Y:S01]  /*03b0*/  MUFU.RCP R10, R10 ;  /* 0x0000000a000a7308 */ /* 0x002fe20000001000 */
[----:B0-----:R-:W-:-:S07]  /*03c0*/  IADD3 R6, PT, PT, R8, 0xffffffe, RZ ;  /* 0x0ffffffe08067810 */ /* 0x001fce0007ffe0ff */
[----:B------:R0:W1:Y:S02]  /*03d0*/  F2I.FTZ.U32.TRUNC.NTZ R7, R6 ;  /* 0x0000000600077305 */ /* 0x000064000021f000 */
[----:B0-----:R-:W-:Y:S02]  /*03e0*/  HFMA2 R6, -RZ, RZ, 0, 0 ;  /* 0x00000000ff067431 */ /* 0x001fe400000001ff */
[----:B-1----:R-:W-:-:S04]  /*03f0*/  IMAD.MOV R11, RZ, RZ, -R7 ;  /* 0x000000ffff0b7224 */ /* 0x002fc800078e0a07 */
[----:B------:R-:W-:-:S04]  /*0400*/  IMAD R11, R11, UR10, RZ ;  /* 0x0000000a0b0b7c24 */ /* 0x000fc8000f8e02ff */
[----:B------:R-:W-:Y:S01]  /*0410*/  IMAD.HI.U32 R0, R7, R11, R6 ;  /* 0x0000000b07007227 */ /* 0x000fe200078e0006 */
[----:B------:R-:W-:-:S05]  /*0420*/  LOP3.LUT R6, RZ, UR10, RZ, 0x33, !PT ;  /* 0x0000000aff067c12 */ /* 0x000fca000f8e33ff */
[----:B--2---:R-:W-:-:S04]  /*0430*/  IMAD.HI.U32 R7, R0, R9, RZ ;  /* 0x0000000900077227 */ /* 0x004fc800078e00ff */
[----:B------:R-:W-:-:S04]  /*0440*/  IMAD.MOV R8, RZ, RZ, -R7 ;  /* 0x000000ffff087224 */ /* 0x000fc800078e0a07 */
[----:B------:R-:W-:Y:S01]  /*0450*/  IMAD R8, R8, UR10, R9 ;  /* 0x0000000a08087c24 */ /* 0x000fe2000f8e0209 */
[----:B------:R-:W-:-:S04]  /*0460*/  IADD3 R9, PT, PT, R10, 0xffffffe, RZ ;  /* 0x0ffffffe0a097810 */ /* 0x000fc80007ffe0ff */
[C---:B------:R-:W-:Y:S02]  /*0470*/  ISETP.GE.U32.AND P0, PT, R8.reuse, UR10, PT ;  /* 0x0000000a08007c0c */ /* 0x040fe4000bf06070 */
[----:B------:R-:W0:Y:S11]  /*0480*/  F2I.FTZ.U32.TRUNC.NTZ R9, R9 ;  /* 0x0000000900097305 */ /* 0x000e36000021f000 */
[----:B------:R-:W-:-:S02]  /*0490*/  @P0 VIADD R8, R8, -UR10 ;  /* 0x8000000a08080c36 */ /* 0x000fc40008000000 */
[----:B------:R-:W-:Y:S01]  /*04a0*/  @P0 VIADD R7, R7, 0x1 ;  /* 0x0000000107070836 */ /* 0x000fe20000000000 */
[----:B------:R-:W-:Y:S02]  /*04b0*/  ISETP.NE.U32.AND P0, PT, RZ, UR10, PT ;  /* 0x0000000aff007c0c */ /* 0x000fe4000bf05070 */
[----:B------:R-:W-:Y:S01]  /*04c0*/  ISETP.GE.U32.AND P1, PT, R8, UR10, PT ;  /* 0x0000000a08007c0c */ /* 0x000fe2000bf26070 */
[----:B------:R-:W-:Y:S01]  /*04d0*/  IMAD.MOV.U32 R8, RZ, RZ, RZ ;  /* 0x000000ffff087224 */ /* 0x000fe200078e00ff */
[----:B0-----:R-:W-:-:S05]  /*04e0*/  IADD3 R11, PT, PT, RZ, -R9, RZ ;  /* 0x80000009ff0b7210 */ /* 0x001fca0007ffe0ff */
[----:B------:R-:W-:-:S04]  /*04f0*/  IMAD R11, R11, UR11, RZ ;  /* 0x0000000b0b0b7c24 */ /* 0x000fc8000f8e02ff */
[----:B------:R-:W-:Y:S02]  /*0500*/  IMAD.HI.U32 R8, R9, R11, R8 ;  /* 0x0000000b09087227 */ /* 0x000fe400078e0008 */
[----:B------:R-:W-:-:S04]  /*0510*/  @P1 IADD3 R7, PT, PT, R7, 0x1, RZ ;  /* 0x0000000107071810 */ /* 0x000fc80007ffe0ff */
[----:B------:R-:W-:-:S05]  /*0520*/  SEL R7, R6, R7, !P0 ;  /* 0x0000000706077207 */ /* 0x000fca0004000000 */
[----:B------:R-:W-:-:S05]  /*0530*/  IMAD.HI.U32 R9, R8, R7, RZ ;  /* 0x0000000708097227 */ /* 0x000fca00078e00ff */
[----:B------:R-:W-:-:S05]  /*0540*/  IADD3 R10, PT, PT, -R9, RZ, RZ ;  /* 0x000000ff090a7210 */ /* 0x000fca0007ffe1ff */
[----:B------:R-:W-:Y:S01]  /*0550*/  IMAD R7, R10, UR11, R7 ;  /* 0x0000000b0a077c24 */ /* 0x000fe2000f8e0207 */
[----:B------:R-:W-:-:S04]  /*0560*/  LOP3.LUT R10, RZ, UR11, RZ, 0x33, !PT ;  /* 0x0000000bff0a7c12 */ /* 0x000fc8000f8e33ff */
[----:B------:R-:W-:-:S13]  /*0570*/  ISETP.GE.U32.AND P1, PT, R7, UR11, PT ;  /* 0x0000000b07007c0c */ /* 0x000fda000bf26070 */
[----:B------:R-:W-:Y:S01]  /*0580*/  @P1 VIADD R7, R7, -UR11 ;  /* 0x8000000b07071c36 */ /* 0x000fe20008000000 */
[----:B------:R-:W-:Y:S02]  /*0590*/  @P1 IADD3 R9, PT, PT, R9, 0x1, RZ ;  /* 0x0000000109091810 */ /* 0x000fe40007ffe0ff */
[----:B------:R-:W-:Y:S02]  /*05a0*/  ISETP.NE.U32.AND P1, PT, RZ, UR11, PT ;  /* 0x0000000bff007c0c */ /* 0x000fe4000bf25070 */
[----:B------:R-:W-:-:S13]  /*05b0*/  ISETP.GE.U32.AND P2, PT, R7, UR11, PT ;  /* 0x0000000b07007c0c */ /* 0x000fda000bf46070 */
[----:B------:R-:W-:-:S05]  /*05c0*/  @P2 VIADD R9, R9, 0x1 ;  /* 0x0000000109092836 */ /* 0x000fca0000000000 */
[----:B------:R-:W-:-:S05]  /*05d0*/  SEL R9, R10, R9, !P1 ;  /* 0x000000090a097207 */ /* 0x000fca0004800000 */
[----:B------:R0:W-:Y:S04]  /*05e0*/  STG.E.U8 desc[UR8][R2.64], R9 ;  /* 0x0000000902007986 */ /* 0x0001e8000c101108 */
[----:B------:R-:W2:Y:S02]  /*05f0*/  LDG.E R7, desc[UR8][R4.64+0x4] ;  /* 0x0000040804077981 */ /* 0x000ea4000c1e1900 */
[----:B--2---:R-:W-:-:S05]  /*0600*/  IMAD.HI.U32 R11, R0, R7, RZ ;  /* 0x00000007000b7227 */ /* 0x004fca00078e00ff */
[----:B------:R-:W-:-:S05]  /*0610*/  IADD3 R12, PT, PT, -R11, RZ, RZ ;  /* 0x000000ff0b0c7210 */ /* 0x000fca0007ffe1ff */
[----:B------:R-:W-:-:S05]  /*0620*/  IMAD R7, R12, UR10, R7 ;  /* 0x0000000a0c077c24 */ /* 0x000fca000f8e0207 */
[----:B------:R-:W-:-:S13]  /*0630*/  ISETP.GE.U32.AND P2, PT, R7, UR10, PT ;  /* 0x0000000a07007c0c */ /* 0x000fda000bf46070 */
[----:B------:R-:W-:Y:S01]  /*0640*/  @P2 VIADD R7, R7, -UR10 ;  /* 0x8000000a07072c36 */ /* 0x000fe20008000000 */
[----:B------:R-:W-:-:S04]  /*0650*/  @P2 IADD3 R11, PT, PT, R11, 0x1, RZ ;  /* 0x000000010b0b2810 */ /* 0x000fc80007ffe0ff */
[----:B------:R-:W-:-:S13]  /*0660*/  ISETP.GE.U32.AND P3, PT, R7, UR10, PT ;  /* 0x0000000a07007c0c */ /* 0x000fda000bf66070 */
[----:B------:R-:W-:-:S05]  /*0670*/  @P3 VIADD R11, R11, 0x1 ;  /* 0x000000010b0b3836 */ /* 0x000fca0000000000 */
[----:B------:R-:W-:-:S05]  /*0680*/  SEL R11, R6, R11, !P0 ;  /* 0x0000000b060b7207 */ /* 0x000fca0004000000 */
[----:B------:R-:W-:-:S05]  /*0690*/  IMAD.HI.U32 R7, R8, R11, RZ ;  /* 0x0000000b08077227 */ /* 0x000fca00078e00ff */
        /* <DEDUP_REMOVED lines=8> */
[----:B------:R1:W-:Y:S04]  /*0720*/  STG.E.U8 desc[UR8][R2.64+0x1], R7 ;  /* 0x0000010702007986 */ /* 0x0003e8000c101108 */
[----:B------:R-:W0:Y:S02]  /*0730*/  LDG.E R5, desc[UR8][R4.64+0x8] ;  /* 0x0000080804057981 */ /* 0x000e24000c1e1900 */
[----:B0-----:R-:W-:-:S05]  /*0740*/  IMAD.HI.U32 R9, R0, R5, RZ ;  /* 0x0000000500097227 */ /* 0x001fca00078e00ff */
        /* <DEDUP_REMOVED lines=8> */
[----:B-1----:R-:W-:-:S05]  /*07d0*/  IMAD.HI.U32 R7, R8, R9, RZ ;  /* 0x0000000908077227 */ /* 0x002fca00078e00ff */
        /* <DEDUP_REMOVED lines=8> */
[----:B------:R-:W-:Y:S01]  /*0860*/  STG.E.U8 desc[UR8][R2.64+0x2], R7 ;  /* 0x0000020702007986 */ /* 0x000fe2000c101108 */
[----:B------:R-:W-:Y:S05]  /*0870*/  EXIT ;  /* 0x000000000000794d */ /* 0x000fea0003800000 */
.L_x_8:
        /* <DEDUP_REMOVED lines=16> */
.L_x_13:


//--------------------- .text._Z12mosaicAver_2P3rgbP6mosaic --------------------------
	.section	.text._Z12mosaicAver_2P3rgbP6mosaic,"ax",@progbits
	.align	128
        .global         _Z12mosaicAver_2P3rgbP6mosaic
        .type           _Z12mosaicAver_2P3rgbP6mosaic,@function
        .size           _Z12mosaicAver_2P3rgbP6mosaic,(.L_x_14 - _Z12mosaicAver_2P3rgbP6mosaic)
        .other          _Z12mosaicAver_2P3rgbP6mosaic,@"STO_CUDA_ENTRY STV_DEFAULT"
_Z12mosaicAver_2P3rgbP6mosaic:
.text._Z12mosaicAver_2P3rgbP6mosaic:
        /* <DEDUP_REMOVED lines=28> */
[----:B------:R-:W2:Y:S02]  /*01c0*/  LDG.E.U8 R0, desc[UR6][R2.64+0x2] ;  /* 0x0000020602007981 */ /* 0x000ea4000c1e1100 */
[----:B--2---:R-:W2:Y:S02]  /*01d0*/  REDUX.SUM UR4, R0 ;  /* 0x00000000000473c4 */ /* 0x004ea4000000c000 */
[----:B--2---:R-:W-:-:S05]  /*01e0*/  IMAD.U32 R13, RZ, RZ, UR4 ;  /* 0x00000004ff0d7e24 */ /* 0x004fca000f8e00ff */
[----:B------:R2:W-:Y:S04]  /*01f0*/  @P0 REDG.E.ADD.STRONG.GPU desc[UR6][R4.64+0x8], R13 ;  /* 0x0000080d0400098e */ /* 0x0005e8000c12e106 */
[----:B------:R-:W3:Y:S01]  /*0200*/  LDG.E.U8 R10, desc[UR6][R2.64] ;  /* 0x00000006020a7981 */ /* 0x000ee2000c1e1100 */
[----:B0-----:R-:W0:Y:S08]  /*0210*/  LDC.64 R6, c[0x4][RZ] ;  /* 0x01000000ff067b82 */ /* 0x001e300000000a00 */
[----:B---3--:R-:W3:Y:S02]  /*0220*/  REDUX.SUM UR4, R10 ;  /* 0x000000000a0473c4 */ /* 0x008ee4000000c000 */
[----:B---3--:R-:W-:Y:S01]  /*0230*/  MOV R15, UR4 ;  /* 0x00000004000f7c02 */ /* 0x008fe20008000f00 */
[----:B------:R-:W3:Y:S04]  /*0240*/  LDCU.64 UR4, c[0x4][URZ] ;  /* 0x01000000ff0477ac */ /* 0x000ee80008000a00 */
[----:B0-----:R0:W-:Y:S04]  /*0250*/  @P0 REDG.E.ADD.STRONG.GPU desc[UR6][R6.64], R15 ;  /* 0x0000000f0600098e */ /* 0x0011e8000c12e106 */
[----:B------:R-:W4:Y:S01]  /*0260*/  LDG.E.U8 R11, desc[UR6][R2.64+0x1] ;  /* 0x00000106020b7981 */ /* 0x000f22000c1e1100 */
[----:B---3--:R-:W-:-:S04]  /*0270*/  UIADD3 UR4, UP0, UPT, UR4, 0x4, URZ ;  /* 0x0000000404047890 */ /* 0x008fc8000ff1e0ff */
[----:B------:R-:W-:Y:S02]  /*0280*/  UIADD3.X UR5, UPT, UPT, URZ, UR5, URZ, UP0, !UPT ;  /* 0x00000005ff057290 */ /* 0x000fe400087fe4ff */
[----:B------:R-:W-:-:S04]  /*0290*/  IMAD.U32 R8, RZ, RZ, UR4 ;  /* 0x00000004ff087e24 */ /* 0x000fc8000f8e00ff */
[----:B-1----:R-:W-:Y:S01]  /*02a0*/  MOV R9, UR5 ;  /* 0x0000000500097c02 */ /* 0x002fe20008000f00 */
[----:B----4-:R-:W2:Y:S02]  /*02b0*/  REDUX.SUM UR10, R11 ;  /* 0x000000000b0a73c4 */ /* 0x010ea4000000c000 */
[----:B--2---:R-:W-:-:S05]  /*02c0*/  IMAD.U32 R13, RZ, RZ, UR10 ;  /* 0x0000000aff0d7e24 */ /* 0x004fca000f8e00ff */
[----:B------:R1:W-:Y:S04]  /*02d0*/  @P0 REDG.E.ADD.STRONG.GPU desc[UR6][R8.64], R13 ;  /* 0x0000000d0800098e */ /* 0x0003e8000c12e106 */
[----:B------:R-:W2:Y:S01]  /*02e0*/  LDG.E.U8 R0, desc[UR6][R2.64+0x2] ;  /* 0x0000020602007981 */ /* 0x000ea2000c1e1100 */
[----:B------:R-:W3:Y:S08]  /*02f0*/  I2F.U32.RP R10, UR8 ;  /* 0x00000008000a7d06 */ /* 0x000ef00008209000 */
[----:B---3--:R-:W3:Y:S01]  /*0300*/  MUFU.RCP R10, R10 ;  /* 0x0000000a000a7308 */ /* 0x008ee20000001000 */
[----:B--2---:R-:W0:Y:S02]  /*0310*/  REDUX.SUM UR4, R0 ;  /* 0x00000000000473c4 */ /* 0x004e24000000c000 */
[----:B0-----:R-:W-:-:S05]  /*0320*/  MOV R15, UR4 ;  /* 0x00000004000f7c02 */ /* 0x001fca0008000f00 */
[----:B------:R0:W-:Y:S04]  /*0330*/  @P0 REDG.E.ADD.STRONG.GPU desc[UR6][R8.64+0x4], R15 ;  /* 0x0000040f0800098e */ /* 0x0001e8000c12e106 */
[----:B------:R-:W2:Y:S01]  /*0340*/  LDG.E R11, desc[UR6][R4.64] ;  /* 0x00000006040b7981 */ /* 0x000ea2000c1e1900 */
[----:B---3--:R-:W-:Y:S01]  /*0350*/  VIADD R6, R10, 0xffffffe ;  /* 0x0ffffffe0a067836 */ /* 0x008fe20000000000 */
[----:B------:R-:W3:Y:S08]  /*0360*/  I2F.U32.RP R12, UR9 ;  /* 0x00000009000c7d06 */ /* 0x000ef00008209000 */
[----:B------:R4:W5:Y:S08]  /*0370*/  F2I.FTZ.U32.TRUNC.NTZ R7, R6 ;  /* 0x0000000600077305 */ /* 0x000970000021f000 */
[----:B---3--:R-:W3:Y:S01]  /*0380*/  MUFU.RCP R12, R12 ;  /* 0x0000000c000c7308 */ /* 0x008ee20000001000 */
[----:B----4-:R-:W-:Y:S01]  /*0390*/  HFMA2 R6, -RZ, RZ, 0, 0 ;  /* 0x00000000ff067431 */ /* 0x010fe200000001ff */
[----:B-----5:R-:W-:-:S05]  /*03a0*/  IADD3 R14, PT, PT, RZ, -R7, RZ ;  /* 0x80000007ff0e7210 */ /* 0x020fca0007ffe0ff */
[----:B-1----:R-:W-:-:S04]  /*03b0*/  IMAD.MOV.U32 R13, RZ, RZ, R14 ;  /* 0x000000ffff0d7224 */ /* 0x002fc800078e000e */
[----:B------:R-:W-:-:S04]  /*03c0*/  IMAD R13, R13, UR8, RZ ;  /* 0x000000080d0d7c24 */ /* 0x000fc8000f8e02ff */
[----:B------:R-:W-:Y:S01]  /*03d0*/  IMAD.HI.U32 R0, R7, R13, R6 ;  /* 0x0000000d07007227 */ /* 0x000fe200078e0006 */
[----:B------:R-:W-:-:S05]  /*03e0*/  LOP3.LUT R6, RZ, UR8, RZ, 0x33, !PT ;  /* 0x00000008ff067c12 */ /* 0x000fca000f8e33ff */
[----:B--2---:R-:W-:-:S04]  /*03f0*/  IMAD.HI.U32 R7, R0, R11, RZ ;  /* 0x0000000b00077227 */ /* 0x004fc800078e00ff */
[----:B0-----:R-:W-:-:S04]  /*0400*/  IMAD.MOV R8, RZ, RZ, -R7 ;  /* 0x000000ffff087224 */ /* 0x001fc800078e0a07 */
[----:B------:R-:W-:Y:S01]  /*0410*/  IMAD R11, R8, UR8, R11 ;  /* 0x00000008080b7c24 */ /* 0x000fe2000f8e020b */
[----:B---3--:R-:W-:-:S04]  /*0420*/  IADD3 R8, PT, PT, R12, 0xffffffe, RZ ;  /* 0x0ffffffe0c087810 */ /* 0x008fc80007ffe0ff */
[----:B------:R-:W-:Y:S01]  /*0430*/  ISETP.GE.U32.AND P0, PT, R11, UR8, PT ;  /* 0x000000080b007c0c */ /* 0x000fe2000bf06070 */
[----:B------:R0:W1:Y:S02]  /*0440*/  F2I.FTZ.U32.TRUNC.NTZ R9, R8 ;  /* 0x0000000800097305 */ /* 0x000064000021f000 */
[----:B0-----:R-:W-:-:S10]  /*0450*/  IMAD.MOV.U32 R8, RZ, RZ, RZ ;  /* 0x000000ffff087224 */ /* 0x001fd400078e00ff */
[----:B------:R-:W-:Y:S02]  /*0460*/  @P0 VIADD R11, R11, -UR8 ;  /* 0x800000080b0b0c36 */ /* 0x000fe40008000000 */
[----:B------:R-:W-:Y:S01]  /*0470*/  @P0 VIADD R7, R7, 0x1 ;  /* 0x0000000107070836 */ /* 0x000fe20000000000 */
[----:B------:R-:W-:Y:S02]  /*0480*/  ISETP.NE.U32.AND P0, PT, RZ, UR8, PT ;  /* 0x00000008ff007c0c */ /* 0x000fe4000bf05070 */
[----:B------:R-:W-:Y:S02]  /*0490*/  ISETP.GE.U32.AND P1, PT, R11, UR8, PT ;  /* 0x000000080b007c0c */ /* 0x000fe4000bf26070 */
[----:B-1----:R-:W-:-:S05]  /*04a0*/  IADD3 R11, PT, PT, RZ, -R9, RZ ;  /* 0x80000009ff0b7210 */ /* 0x002fca0007ffe0ff */
        /* <DEDUP_REMOVED lines=57> */
.L_x_9:
        /* <DEDUP_REMOVED lines=12> */
.L_x_14:


//--------------------- .text._Z12mosaicAver_1P3rgbP6mosaicPi --------------------------
	.section	.text._Z12mosaicAver_1P3rgbP6mosaicPi,"ax",@progbits
	.align	128
        .global         _Z12mosaicAver_1P3rgbP6mosaicPi
        .type           _Z12mosaicAver_1P3rgbP6mosaicPi,@function
        .size           _Z12mosaicAver_1P3rgbP6mosaicPi,(.L_x_15 - _Z12mosaicAver_1P3rgbP6mosaicPi)
        .other          _Z12mosaicAver_1P3rgbP6mosaicPi,@"STO_CUDA_ENTRY STV_DEFAULT"
_Z12mosaicAver_1P3rgbP6mosaicPi:
.text._Z12mosaicAver_1P3rgbP6mosaicPi:
        /* <DEDUP_REMOVED lines=132> */
.L_x_10:
        /* <DEDUP_REMOVED lines=12> */
.L_x_15:


//--------------------- .nv.shared._Z12mosaicAver_5P3rgbP6mosaic --------------------------
	.section	.nv.shared._Z12mosaicAver_5P3rgbP6mosaic,"aw",@nobits
	.sectionflags	@""
	.align	16
.nv.shared._Z12mosaicAver_5P3rgbP6mosaic:
	.zero		1040


//--------------------- .nv.shared.reserved.0     --------------------------
	.section	.nv.shared.reserved.0,"aw",@nobits
	.weak		__nv_reservedSMEM_offset_0_alias
	.size		__nv_reservedSMEM_offset_0_alias, 0, 64
	.other		__nv_reservedSMEM_offset_0_alias,@"STO_CUDA_RESERVED_SHARED STV_DEFAULT"
__nv_reservedSMEM_offset_0_alias:
	.zero		0
	.zero		64


//--------------------- .nv.global                --------------------------
	.section	.nv.global,"aw",@nobits
	.align	4
.nv.global:
	.type		total_colour,@object
	.size		total_colour,(.L_0 - total_colour)
total_colour:
	.zero		12
.L_0:


//--------------------- .nv.shared._Z12mosaicAver_4P3rgbP6mosaic --------------------------
	.section	.nv.shared._Z12mosaicAver_4P3rgbP6mosaic,"aw",@nobits
	.sectionflags	@""
	.align	16
.nv.shared._Z12mosaicAver_4P3rgbP6mosaic:
	.zero		1040


//--------------------- .nv.shared._Z12mosaicAver_3P3rgbP6mosaic --------------------------
	.section	.nv.shared._Z12mosaicAver_3P3rgbP6mosaic,"aw",@nobits
	.sectionflags	@""
	.align	16
	.zero		1024


//--------------------- .nv.shared._Z12mosaicAver_2P3rgbP6mosaic --------------------------
	.section	.nv.shared._Z12mosaicAver_2P3rgbP6mosaic,"aw",@nobits
	.sectionflags	@""
	.align	16
	.zero		1024


//--------------------- .nv.shared._Z12mosaicAver_1P3rgbP6mosaicPi --------------------------
	.section	.nv.shared._Z12mosaicAver_1P3rgbP6mosaicPi,"aw",@nobits
	.sectionflags	@""
	.align	16
	.zero		1024


//--------------------- .nv.constant0._Z12mosaicAver_5P3rgbP6mosaic --------------------------
	.section	.nv.constant0._Z12mosaicAver_5P3rgbP6mosaic,"a",@progbits
	.sectionflags	@""
	.align	4
.nv.constant0._Z12mosaicAver_5P3rgbP6mosaic:
	.zero		912


//--------------------- .nv.constant0._Z12mosaicAver_4P3rgbP6mosaic --------------------------
	.section	.nv.constant0._Z12mosaicAver_4P3rgbP6mosaic,"a",@progbits
	.sectionflags	@""
	.align	4
.nv.constant0._Z12mosaicAver_4P3rgbP6mosaic:
	.zero		912


//--------------------- .nv.constant0._Z12mosaicAver_3P3rgbP6mosaic --------------------------
	.section	.nv.constant0._Z12mosaicAver_3P3rgbP6mosaic,"a",@progbits
	.sectionflags	@""
	.align	4
.nv.constant0._Z12mosaicAver_3P3rgbP6mosaic:
	.zero		912


//--------------------- .nv.constant0._Z12mosaicAver_2P3rgbP6mosaic --------------------------
	.section	.nv.constant0._Z12mosaicAver_2P3rgbP6mosaic,"a",@progbits
	.sectionflags	@""
	.align	4
.nv.constant0._Z12mosaicAver_2P3rgbP6mosaic:
	.zero		912


//--------------------- .nv.constant0._Z12mosaicAver_1P3rgbP6mosaicPi --------------------------
	.section	.nv.constant0._Z12mosaicAver_1P3rgbP6mosaicPi,"a",@progbits
	.sectionflags	@""
	.align	4
.nv.constant0._Z12mosaicAver_1P3rgbP6mosaicPi:
	.zero		920


//--------------------- SYMBOLS --------------------------

	.type		.nv.reservedSmem.offset0,@object
	.size		.nv.reservedSmem.offset0,0x4
	.type		.nv.reservedSmem.cap,@object
	.size		.nv.reservedSmem.cap,0x4
